// auto-generated by cutlass_sweep.gemm — config: {"arch": "sm_90", "cluster_m": 1, "cluster_n": 2, "dtype": "int8", "stages": 3, "tile_k": 32, "tile_m": 128, "tile_n": 128}
#include "cutlass/cutlass.h"
#include "cutlass/gemm/collective/collective_builder.hpp"
#include "cutlass/gemm/device/gemm_universal_adapter.h"
#include "cutlass/gemm/kernel/gemm_universal.hpp"
#include "cutlass/epilogue/collective/collective_builder.hpp"

using ElemA = int8_t;
using ElemB = int8_t;
using ElemCD = int8_t;
using Acc  = int32_t;
using TileShape    = cute::Shape<cute::_128, cute::_128, cute::_32>;
using ClusterShape = cute::Shape<cute::_1, cute::_2, cute::_1>;

using CollectiveEpilogue = typename cutlass::epilogue::collective::CollectiveBuilder<
    cutlass::arch::Sm90, cutlass::arch::OpClassTensorOp,
    TileShape, ClusterShape,
    cutlass::epilogue::collective::EpilogueTileAuto,
    Acc, Acc,
    ElemCD, cutlass::layout::RowMajor, 128 / cutlass::sizeof_bits<ElemCD>::value,
    ElemCD, cutlass::layout::RowMajor, 128 / cutlass::sizeof_bits<ElemCD>::value,
    cutlass::epilogue::collective::EpilogueScheduleAuto
  >::CollectiveOp;

using CollectiveMainloop = typename cutlass::gemm::collective::CollectiveBuilder<
    cutlass::arch::Sm90, cutlass::arch::OpClassTensorOp,
    ElemA, cutlass::layout::RowMajor, 128 / cutlass::sizeof_bits<ElemA>::value,
    ElemB, cutlass::layout::ColumnMajor, 128 / cutlass::sizeof_bits<ElemB>::value,
    Acc,
    TileShape, ClusterShape,
    cutlass::gemm::collective::StageCount<3>,
    cutlass::gemm::collective::KernelScheduleAuto
  >::CollectiveOp;

using GemmKernel = cutlass::gemm::kernel::GemmUniversal<
    cute::Shape<int,int,int,int>,
    CollectiveMainloop,
    CollectiveEpilogue
>;
using Gemm = cutlass::gemm::device::GemmUniversalAdapter<GemmKernel>;

// Force the device kernel symbol into the cubin without needing a host main.
auto* _anchor = &cutlass::device_kernel<GemmKernel>;


// ===== COMPILED SASS (sm_90a) =====

	.target	sm_90a

	.elftype	@"ET_EXEC"


//--------------------- .note.nv.tkinfo           --------------------------
	.section	.note.nv.tkinfo,"",@"SHT_NOTE"
	.sectionflags	@"SHF_NOTE_NV_TKINFO"
	.tkinfo
        /*0018*/ 	.word	0x00000002
        /*0030*/ 	.string	""
        /*0030*/ 	.string	"ptxas"
        /*0030*/ 	.string	"Cuda compilation tools, release 13.0, V13.0.88"
        /*0030*/ 	.string	"Build cuda_13.0.r13.0/compiler.36424714_0"
        /*0030*/ 	.string	"-arch sm_90a -m 64 "



//--------------------- .note.nv.cuinfo           --------------------------
	.section	.note.nv.cuinfo,"",@"SHT_NOTE"
	.sectionflags	@"SHF_NOTE_NV_CUINFO"
        /*0018*/ 	.short	0x0002
        /*001a*/ 	.short	0x005a
        /*001c*/ 	.short	0x0082
	.zero		2


//--------------------- .nv.info                  --------------------------
	.section	.nv.info,"",@"SHT_CUDA_INFO"
	.align	4


	//----- nvinfo : EIATTR_REGCOUNT
	.align		4
        /*0000*/ 	.byte	0x04, 0x2f
        /*0002*/ 	.short	(.L_15 - .L_14)
	.align		4
.L_14:
        /*0004*/ 	.word	index@(_ZN7cutlass13device_kernelINS_4gemm6kernel13GemmUniversalIN4cute5tupleIJiiiiEEENS1_10collective13CollectiveMmaINS1_34MainloopSm90TmaGmmaWarpSpecializedILi3ENS5_IJNS4_1CILi1EEENSA_ILi2EEESB_EEENS1_35KernelTmaWarpSpecializedCooperativeEEENS5_IJNSA_ILi128EEESG_NSA_ILi32EEEEEEaNS5_IJlSB_lEEEaSJ_NS4_8TiledMMAINS4_8MMA_AtomIJNS4_4SM904GMMA27MMA_64x128x32_S32S8S8_SS_TNEEEENS4_6LayoutINS5_IJSC_SB_SB_EEENS5_IJSB_NSA_ILi0EEESS_EEEEENS5_IJNS4_10UnderscoreESV_SV_EEEEENS4_23SM90_TMA_LOAD_MULTICASTENS4_14ComposedLayoutINS4_7SwizzleILi1ELi4ELi3EEENS4_18smem_ptr_flag_bitsILi8EEENSQ_INS5_IJNSA_ILi8EEESH_EEENS5_IJSH_SB_EEEEEEEvNS4_8identityENS4_13SM90_TMA_LOADES18_vS19_EENS_8epilogue10collective6detail29Sm90TmaWarpSpecializedAdapterINS1D_15DefaultEpilogueIaSJ_SJ_NS1C_6thread17LinearCombinationIaLi1EiiLNS1H_9ScaleType4KindE0ELNS_15FloatRoundStyleE2EaEENS1_15EpilogueDefaultEEEEEvvEEEEvNT_6ParamsE)
        /*0008*/ 	.word	0x000000a8


	//----- nvinfo : EIATTR_FRAME_SIZE
	.align		4
.L_15:
        /*000c*/ 	.byte	0x04, 0x11
        /*000e*/ 	.short	(.L_17 - .L_16)
	.align		4
.L_16:
        /*0010*/ 	.word	index@(_ZN7cutlass13device_kernelINS_4gemm6kernel13GemmUniversalIN4cute5tupleIJiiiiEEENS1_10collective13CollectiveMmaINS1_34MainloopSm90TmaGmmaWarpSpecializedILi3ENS5_IJNS4_1CILi1EEENSA_ILi2EEESB_EEENS1_35KernelTmaWarpSpecializedCooperativeEEENS5_IJNSA_ILi128EEESG_NSA_ILi32EEEEEEaNS5_IJlSB_lEEEaSJ_NS4_8TiledMMAINS4_8MMA_AtomIJNS4_4SM904GMMA27MMA_64x128x32_S32S8S8_SS_TNEEEENS4_6LayoutINS5_IJSC_SB_SB_EEENS5_IJSB_NSA_ILi0EEESS_EEEEENS5_IJNS4_10UnderscoreESV_SV_EEEEENS4_23SM90_TMA_LOAD_MULTICASTENS4_14ComposedLayoutINS4_7SwizzleILi1ELi4ELi3EEENS4_18smem_ptr_flag_bitsILi8EEENSQ_INS5_IJNSA_ILi8EEESH_EEENS5_IJSH_SB_EEEEEEEvNS4_8identityENS4_13SM90_TMA_LOADES18_vS19_EENS_8epilogue10collective6detail29Sm90TmaWarpSpecializedAdapterINS1D_15DefaultEpilogueIaSJ_SJ_NS1C_6thread17LinearCombinationIaLi1EiiLNS1H_9ScaleType4KindE0ELNS_15FloatRoundStyleE2EaEENS1_15EpilogueDefaultEEEEEvvEEEEvNT_6ParamsE)
        /*0014*/ 	.word	0x00000000


	//----- nvinfo : EIATTR_MIN_STACK_SIZE
	.align		4
.L_17:
        /*0018*/ 	.byte	0x04, 0x12
        /*001a*/ 	.short	(.L_19 - .L_18)
	.align		4
.L_18:
        /*001c*/ 	.word	index@(_ZN7cutlass13device_kernelINS_4gemm6kernel13GemmUniversalIN4cute5tupleIJiiiiEEENS1_10collective13CollectiveMmaINS1_34MainloopSm90TmaGmmaWarpSpecializedILi3ENS5_IJNS4_1CILi1EEENSA_ILi2EEESB_EEENS1_35KernelTmaWarpSpecializedCooperativeEEENS5_IJNSA_ILi128EEESG_NSA_ILi32EEEEEEaNS5_IJlSB_lEEEaSJ_NS4_8TiledMMAINS4_8MMA_AtomIJNS4_4SM904GMMA27MMA_64x128x32_S32S8S8_SS_TNEEEENS4_6LayoutINS5_IJSC_SB_SB_EEENS5_IJSB_NSA_ILi0EEESS_EEEEENS5_IJNS4_10UnderscoreESV_SV_EEEEENS4_23SM90_TMA_LOAD_MULTICASTENS4_14ComposedLayoutINS4_7SwizzleILi1ELi4ELi3EEENS4_18smem_ptr_flag_bitsILi8EEENSQ_INS5_IJNSA_ILi8EEESH_EEENS5_IJSH_SB_EEEEEEEvNS4_8identityENS4_13SM90_TMA_LOADES18_vS19_EENS_8epilogue10collective6detail29Sm90TmaWarpSpecializedAdapterINS1D_15DefaultEpilogueIaSJ_SJ_NS1C_6thread17LinearCombinationIaLi1EiiLNS1H_9ScaleType4KindE0ELNS_15FloatRoundStyleE2EaEENS1_15EpilogueDefaultEEEEEvvEEEEvNT_6ParamsE)
        /*0020*/ 	.word	0x00000000
.L_19:


//--------------------- .nv.compat                --------------------------
	.section	.nv.compat,"",@"SHT_CUDA_COMPAT_INFO"
	.align	4
        /*0000*/ 	.byte	0x02, 0x09, 0x01, 0x00, 0x02, 0x02, 0x04, 0x00, 0x02, 0x05, 0x05, 0x00, 0x03, 0x07, 0x01, 0x01
        /*0010*/ 	.byte	0x02, 0x03, 0x01, 0x00, 0x02, 0x06, 0x01, 0x00, 0x04, 0x0b, 0x08, 0x00, 0x00, 0x00, 0x00, 0x00
        /*0020*/ 	.byte	0x00, 0x00, 0x00, 0x00


//--------------------- .nv.info._ZN7cutlass13device_kernelINS_4gemm6kernel13GemmUniversalIN4cute5tupleIJiiiiEEENS1_10collective13CollectiveMmaINS1_34MainloopSm90TmaGmmaWarpSpecializedILi3ENS5_IJNS4_1CILi1EEENSA_ILi2EEESB_EEENS1_35KernelTmaWarpSpecializedCooperativeEEENS5_IJNSA_ILi128EEESG_NSA_ILi32EEEEEEaNS5_IJlSB_lEEEaSJ_NS4_8TiledMMAINS4_8MMA_AtomIJNS4_4SM904GMMA27MMA_64x128x32_S32S8S8_SS_TNEEEENS4_6LayoutINS5_IJSC_SB_SB_EEENS5_IJSB_NSA_ILi0EEESS_EEEEENS5_IJNS4_10UnderscoreESV_SV_EEEEENS4_23SM90_TMA_LOAD_MULTICASTENS4_14ComposedLayoutINS4_7SwizzleILi1ELi4ELi3EEENS4_18smem_ptr_flag_bitsILi8EEENSQ_INS5_IJNSA_ILi8EEESH_EEENS5_IJSH_SB_EEEEEEEvNS4_8identityENS4_13SM90_TMA_LOADES18_vS19_EENS_8epilogue10collective6detail29Sm90TmaWarpSpecializedAdapterINS1D_15DefaultEpilogueIaSJ_SJ_NS1C_6thread17LinearCombinationIaLi1EiiLNS1H_9ScaleType4KindE0ELNS_15FloatRoundStyleE2EaEENS1_15EpilogueDefaultEEEEEvvEEEEvNT_6ParamsE --------------------------
	.section	.nv.info._ZN7cutlass13device_kernelINS_4gemm6kernel13GemmUniversalIN4cute5tupleIJiiiiEEENS1_10collective13CollectiveMmaINS1_34MainloopSm90TmaGmmaWarpSpecializedILi3ENS5_IJNS4_1CILi1EEENSA_ILi2EEESB_EEENS1_35KernelTmaWarpSpecializedCooperativeEEENS5_IJNSA_ILi128EEESG_NSA_ILi32EEEEEEaNS5_IJlSB_lEEEaSJ_NS4_8TiledMMAINS4_8MMA_AtomIJNS4_4SM904GMMA27MMA_64x128x32_S32S8S8_SS_TNEEEENS4_6LayoutINS5_IJSC_SB_SB_EEENS5_IJSB_NSA_ILi0EEESS_EEEEENS5_IJNS4_10UnderscoreESV_SV_EEEEENS4_23SM90_TMA_LOAD_MULTICASTENS4_14ComposedLayoutINS4_7SwizzleILi1ELi4ELi3EEENS4_18smem_ptr_flag_bitsILi8EEENSQ_INS5_IJNSA_ILi8EEESH_EEENS5_IJSH_SB_EEEEEEEvNS4_8identityENS4_13SM90_TMA_LOADES18_vS19_EENS_8epilogue10collective6detail29Sm90TmaWarpSpecializedAdapterINS1D_15DefaultEpilogueIaSJ_SJ_NS1C_6thread17LinearCombinationIaLi1EiiLNS1H_9ScaleType4KindE0ELNS_15FloatRoundStyleE2EaEENS1_15EpilogueDefaultEEEEEvvEEEEvNT_6ParamsE,"",@"SHT_CUDA_INFO"
	.sectionflags	@""
	.align	4


	//----- nvinfo : EIATTR_CUDA_API_VERSION
	.align		4
        /*0000*/ 	.byte	0x04, 0x37
        /*0002*/ 	.short	(.L_21 - .L_20)
.L_20:
        /*0004*/ 	.word	0x00000082


	//----- nvinfo : EIATTR_KPARAM_INFO
	.align		4
.L_21:
        /*0008*/ 	.byte	0x04, 0x17
        /*000a*/ 	.short	(.L_23 - .L_22)
.L_22:
        /*000c*/ 	.word	0x00000000
        /*0010*/ 	.short	0x0000
        /*0012*/ 	.short	0x0070
        /*0014*/ 	.byte	0x00, 0xf0, 0x01, 0x10


	//----- nvinfo : EIATTR_SPARSE_MMA_MASK
	.align		4
.L_23:
        /*0018*/ 	.byte	0x03, 0x50
        /*001a*/ 	.short	0x0000


	//----- nvinfo : EIATTR_MAXREG_COUNT
	.align		4
        /*001c*/ 	.byte	0x03, 0x1b
        /*001e*/ 	.short	0x00a8


	//----- nvinfo : EIATTR_NUM_BARRIERS
	.align		4
        /*0020*/ 	.byte	0x02, 0x4c
        /*0022*/ 	.byte	0x01
	.zero		1


	//----- nvinfo : EIATTR_EXTERNS
	.align		4
        /*0024*/ 	.byte	0x04, 0x0f
        /*0026*/ 	.short	(.L_25 - .L_24)


	//   ....[0]....
	.align		4
.L_24:
        /*0028*/ 	.word	index@(__assertfail)


	//----- nvinfo : EIATTR_MERCURY_ISA_VERSION
	.align		4
.L_25:
        /*002c*/ 	.byte	0x03, 0x5f
        /*002e*/ 	.short	0x0101


	//----- nvinfo : EIATTR_INT_WARP_WIDE_INSTR_OFFSETS
	.align		4
        /*0030*/ 	.byte	0x04, 0x31
        /*0032*/ 	.short	(.L_27 - .L_26)


	//   ....[0]....
.L_26:
        /*0034*/ 	.word	0x00000460


	//   ....[1]....
        /*0038*/ 	.word	0x00000480


	//   ....[2]....
        /*003c*/ 	.word	0x00000610


	//   ....[3]....
        /*0040*/ 	.word	0x00001b50


	//----- nvinfo : EIATTR_COOP_GROUP_MASK_REGIDS
	.align		4
.L_27:
        /*0044*/ 	.byte	0x04, 0x29
        /*0046*/ 	.short	(.L_29 - .L_28)


	//   ....[0]....
.L_28:
        /*0048*/ 	.word	0xffffffff


	//   ....[1]....
        /*004c*/ 	.word	0xffffffff


	//   ....[2]....
        /*0050*/ 	.word	0xffffffff


	//   ....[3]....
        /*0054*/ 	.word	0xffffffff


	//   ....[4]....
        /*0058*/ 	.word	0xffffffff


	//   ....[5]....
        /*005c*/ 	.word	0xffffffff


	//----- nvinfo : EIATTR_COOP_GROUP_INSTR_OFFSETS
	.align		4
.L_29:
        /*0060*/ 	.byte	0x04, 0x28
        /*0062*/ 	.short	(.L_31 - .L_30)


	//   ....[0]....
.L_30:
        /*0064*/ 	.word	0x00000060


	//   ....[1]....
        /*0068*/ 	.word	0x00000070


	//   ....[2]....
        /*006c*/ 	.word	0x00000130


	//   ....[3]....
        /*0070*/ 	.word	0x000002a0


	//   ....[4]....
        /*0074*/ 	.word	0x00000770


	//   ....[5]....
        /*0078*/ 	.word	0x000013a0


	//----- nvinfo : EIATTR_REG_RECONFIG
	.align		4
.L_31:
        /*007c*/ 	.byte	0x01, 0x54
	.zero		2


	//----- nvinfo : EIATTR_SYSCALL_OFFSETS
	.align		4
        /*0080*/ 	.byte	0x04, 0x46
        /*0082*/ 	.short	(.L_33 - .L_32)


	//   ....[0]....
.L_32:
        /*0084*/ 	.word	0x00001590


	//----- nvinfo : EIATTR_MBARRIER_INSTR_OFFSETS
	.align		4
.L_33:
        /*0088*/ 	.byte	0x04, 0x39
        /*008a*/ 	.short	(.L_35 - .L_34)


	//   ....[0]....
.L_34:
        /*008c*/ 	.word	0x00000230
        /*0090*/ 	.word	0x000000ff
        /*0094*/ 	.word	0x00000000
        /*0098*/ 	.short	0x0100
        /*009a*/ 	.byte	0x08
	.zero		1


	//   ....[1]....
        /*009c*/ 	.word	0x00000240
        /*00a0*/ 	.word	0x000000ff
        /*00a4*/ 	.word	0x00000018
        /*00a8*/ 	.short	0x0100
        /*00aa*/ 	.byte	0x08
	.zero		1


	//   ....[2]....
        /*00ac*/ 	.word	0x00000250
        /*00b0*/ 	.word	0x000000ff
        /*00b4*/ 	.word	0x00000008
        /*00b8*/ 	.short	0x0100
        /*00ba*/ 	.byte	0x08
	.zero		1


	//   ....[3]....
        /*00bc*/ 	.word	0x00000260
        /*00c0*/ 	.word	0x000000ff
        /*00c4*/ 	.word	0x00000020
        /*00c8*/ 	.short	0x0100
        /*00ca*/ 	.byte	0x08
	.zero		1


	//   ....[4]....
        /*00cc*/ 	.word	0x00000270
        /*00d0*/ 	.word	0x000000ff
        /*00d4*/ 	.word	0x00000010
        /*00d8*/ 	.short	0x0100
        /*00da*/ 	.byte	0x08
	.zero		1


	//   ....[5]....
        /*00dc*/ 	.word	0x00000280
        /*00e0*/ 	.word	0x000000ff
        /*00e4*/ 	.word	0x00000028
        /*00e8*/ 	.short	0x0100
        /*00ea*/ 	.byte	0x08
	.zero		1


	//   ....[6]....
        /*00ec*/ 	.word	0x000006a0
        /*00f0*/ 	.word	0x000000ff
        /*00f4*/ 	.word	0x00000040
        /*00f8*/ 	.short	0x0100
        /*00fa*/ 	.byte	0x06
	.zero		1


	//   ....[7]....
        /*00fc*/ 	.word	0x00000720
        /*0100*/ 	.word	0x000000ff
        /*0104*/ 	.word	0x00000048
        /*0108*/ 	.short	0x0100
        /*010a*/ 	.byte	0x06
	.zero		1


	//   ....[8]....
        /*010c*/ 	.word	0x00001660
        /*0110*/ 	.word	0x00000003
        /*0114*/ 	.word	0x00000000
        /*0118*/ 	.short	0x010a
        /*011a*/ 	.byte	0x3f
	.zero		1


	//   ....[9]....
        /*011c*/ 	.word	0x000016c0
        /*0120*/ 	.word	0x00000003
        /*0124*/ 	.word	0x00000000
        /*0128*/ 	.short	0x010a
        /*012a*/ 	.byte	0x3f
	.zero		1


	//   ....[10]....
        /*012c*/ 	.word	0x000018d0
        /*0130*/ 	.word	0x00000005
        /*0134*/ 	.word	0x00000000
        /*0138*/ 	.short	0x010a
        /*013a*/ 	.byte	0x3f
	.zero		1


	//   ....[11]....
        /*013c*/ 	.word	0x00001910
        /*0140*/ 	.word	0x00000005
        /*0144*/ 	.word	0x00000000
        /*0148*/ 	.short	0x010a
        /*014a*/ 	.byte	0x3f
	.zero		1


	//   ....[12]....
        /*014c*/ 	.word	0x00001a00
        /*0150*/ 	.word	0x00000004
        /*0154*/ 	.word	0x00000000
        /*0158*/ 	.short	0x0101
        /*015a*/ 	.byte	0x3f
	.zero		1


	//   ....[13]....
        /*015c*/ 	.word	0x00001bf0
        /*0160*/ 	.word	0x00000000
        /*0164*/ 	.word	0x00000000
        /*0168*/ 	.short	0x0101
        /*016a*/ 	.byte	0x3f
	.zero		1


	//   ....[14]....
        /*016c*/ 	.word	0x00005f00
        /*0170*/ 	.word	0x00000014
        /*0174*/ 	.word	0x00000018
        /*0178*/ 	.short	0x010a
        /*017a*/ 	.byte	0x3f
	.zero		1


	//   ....[15]....
        /*017c*/ 	.word	0x00006280
        /*0180*/ 	.word	0x00000006
        /*0184*/ 	.word	0x00000048
        /*0188*/ 	.short	0x0101
        /*018a*/ 	.byte	0x3f
	.zero		1


	//   ....[16]....
        /*018c*/ 	.word	0x000069d0
        /*0190*/ 	.word	0x00000007
        /*0194*/ 	.word	0x00000000
        /*0198*/ 	.short	0x010a
        /*019a*/ 	.byte	0x3f
	.zero		1


	//   ....[17]....
        /*019c*/ 	.word	0x00006a50
        /*01a0*/ 	.word	0x00000004
        /*01a4*/ 	.word	0x00000000
        /*01a8*/ 	.short	0x010a
        /*01aa*/ 	.byte	0x3f
	.zero		1


	//   ....[18]....
        /*01ac*/ 	.word	0x00006ae0
        /*01b0*/ 	.word	0x00000005
        /*01b4*/ 	.word	0x00000000
        /*01b8*/ 	.short	0x010a
        /*01ba*/ 	.byte	0x3f
	.zero		1


	//   ....[19]....
        /*01bc*/ 	.word	0x00006b40
        /*01c0*/ 	.word	0x00000003
        /*01c4*/ 	.word	0x00000000
        /*01c8*/ 	.short	0x010a
        /*01ca*/ 	.byte	0x3f
	.zero		1


	//   ....[20]....
        /*01cc*/ 	.word	0x00006b90
        /*01d0*/ 	.word	0x00000005
        /*01d4*/ 	.word	0x00000000
        /*01d8*/ 	.short	0x010a
        /*01da*/ 	.byte	0x3f
	.zero		1


	//   ....[21]....
        /*01dc*/ 	.word	0x00006c60
        /*01e0*/ 	.word	0x00000014
        /*01e4*/ 	.word	0x00000018
        /*01e8*/ 	.short	0x010a
        /*01ea*/ 	.byte	0x3f
	.zero		1


	//   ....[22]....
        /*01ec*/ 	.word	0x00006d30
        /*01f0*/ 	.word	0x00000007
        /*01f4*/ 	.word	0x00000000
        /*01f8*/ 	.short	0x010a
        /*01fa*/ 	.byte	0x3f
	.zero		1


	//   ....[23]....
        /*01fc*/ 	.word	0x00006d80
        /*0200*/ 	.word	0x00000004
        /*0204*/ 	.word	0x00000000
        /*0208*/ 	.short	0x010a
        /*020a*/ 	.byte	0x3f
	.zero		1


	//----- nvinfo : EIATTR_NUM_MBARRIERS
	.align		4
.L_35:
        /*020c*/ 	.byte	0x03, 0x38
        /*020e*/ 	.short	0x0008


	//----- nvinfo : EIATTR_EXIT_INSTR_OFFSETS
	.align		4
        /*0210*/ 	.byte	0x04, 0x1c
        /*0212*/ 	.short	(.L_37 - .L_36)


	//   ....[0]....
.L_36:
        /*0214*/ 	.word	0x00000940


	//   ....[1]....
        /*0218*/ 	.word	0x00001160


	//   ....[2]....
        /*021c*/ 	.word	0x00005680


	//   ....[3]....
        /*0220*/ 	.word	0x00005be0


	//   ....[4]....
        /*0224*/ 	.word	0x00006b30


	//----- nvinfo : EIATTR_MAX_THREADS
	.align		4
.L_37:
        /*0228*/ 	.byte	0x04, 0x05
        /*022a*/ 	.short	(.L_39 - .L_38)
.L_38:
        /*022c*/ 	.word	0x00000180
        /*0230*/ 	.word	0x00000001
        /*0234*/ 	.word	0x00000001


	//----- nvinfo : EIATTR_CRS_STACK_SIZE
	.align		4
.L_39:
        /*0238*/ 	.byte	0x04, 0x1e
        /*023a*/ 	.short	(.L_41 - .L_40)
.L_40:
        /*023c*/ 	.word	0x00000000


	//----- nvinfo : EIATTR_CBANK_PARAM_SIZE
	.align		4
.L_41:
        /*0240*/ 	.byte	0x03, 0x19
        /*0242*/ 	.short	0x0470


	//----- nvinfo : EIATTR_PARAM_CBANK
	.align		4
        /*0244*/ 	.byte	0x04, 0x0a
        /*0246*/ 	.short	(.L_43 - .L_42)
	.align		4
.L_42:
        /*0248*/ 	.word	index@(.nv.constant0._ZN7cutlass13device_kernelINS_4gemm6kernel13GemmUniversalIN4cute5tupleIJiiiiEEENS1_10collective13CollectiveMmaINS1_34MainloopSm90TmaGmmaWarpSpecializedILi3ENS5_IJNS4_1CILi1EEENSA_ILi2EEESB_EEENS1_35KernelTmaWarpSpecializedCooperativeEEENS5_IJNSA_ILi128EEESG_NSA_ILi32EEEEEEaNS5_IJlSB_lEEEaSJ_NS4_8TiledMMAINS4_8MMA_AtomIJNS4_4SM904GMMA27MMA_64x128x32_S32S8S8_SS_TNEEEENS4_6LayoutINS5_IJSC_SB_SB_EEENS5_IJSB_NSA_ILi0EEESS_EEEEENS5_IJNS4_10UnderscoreESV_SV_EEEEENS4_23SM90_TMA_LOAD_MULTICASTENS4_14ComposedLayoutINS4_7SwizzleILi1ELi4ELi3EEENS4_18smem_ptr_flag_bitsILi8EEENSQ_INS5_IJNSA_ILi8EEESH_EEENS5_IJSH_SB_EEEEEEEvNS4_8identityENS4_13SM90_TMA_LOADES18_vS19_EENS_8epilogue10collective6detail29Sm90TmaWarpSpecializedAdapterINS1D_15DefaultEpilogueIaSJ_SJ_NS1C_6thread17LinearCombinationIaLi1EiiLNS1H_9ScaleType4KindE0ELNS_15FloatRoundStyleE2EaEENS1_15EpilogueDefaultEEEEEvvEEEEvNT_6ParamsE)
        /*024c*/ 	.short	0x0210
        /*024e*/ 	.short	0x0470


	//----- nvinfo : EIATTR_SW_WAR
	.align		4
.L_43:
        /*0250*/ 	.byte	0x04, 0x36
        /*0252*/ 	.short	(.L_45 - .L_44)
.L_44:
        /*0254*/ 	.word	0x00000008
.L_45:


//--------------------- .nv.callgraph             --------------------------
	.section	.nv.callgraph,"",@"SHT_CUDA_CALLGRAPH"
	.align	4
	.sectionentsize	8
	.align		4
        /*0000*/ 	.word	0x00000000
	.align		4
        /*0004*/ 	.word	0xffffffff
	.align		4
        /*0008*/ 	.word	index@(_ZN7cutlass13device_kernelINS_4gemm6kernel13GemmUniversalIN4cute5tupleIJiiiiEEENS1_10collective13CollectiveMmaINS1_34MainloopSm90TmaGmmaWarpSpecializedILi3ENS5_IJNS4_1CILi1EEENSA_ILi2EEESB_EEENS1_35KernelTmaWarpSpecializedCooperativeEEENS5_IJNSA_ILi128EEESG_NSA_ILi32EEEEEEaNS5_IJlSB_lEEEaSJ_NS4_8TiledMMAINS4_8MMA_AtomIJNS4_4SM904GMMA27MMA_64x128x32_S32S8S8_SS_TNEEEENS4_6LayoutINS5_IJSC_SB_SB_EEENS5_IJSB_NSA_ILi0EEESS_EEEEENS5_IJNS4_10UnderscoreESV_SV_EEEEENS4_23SM90_TMA_LOAD_MULTICASTENS4_14ComposedLayoutINS4_7SwizzleILi1ELi4ELi3EEENS4_18smem_ptr_flag_bitsILi8EEENSQ_INS5_IJNSA_ILi8EEESH_EEENS5_IJSH_SB_EEEEEEEvNS4_8identityENS4_13SM90_TMA_LOADES18_vS19_EENS_8epilogue10collective6detail29Sm90TmaWarpSpecializedAdapterINS1D_15DefaultEpilogueIaSJ_SJ_NS1C_6thread17LinearCombinationIaLi1EiiLNS1H_9ScaleType4KindE0ELNS_15FloatRoundStyleE2EaEENS1_15EpilogueDefaultEEEEEvvEEEEvNT_6ParamsE)
	.align		4
        /*000c*/ 	.word	index@(__assertfail)
	.align		4
        /*0010*/ 	.word	0x00000000
	.align		4
        /*0014*/ 	.word	0xfffffffe
	.align		4
        /*0018*/ 	.word	0x00000000
	.align		4
        /*001c*/ 	.word	0xfffffffd
	.align		4
        /*0020*/ 	.word	0x00000000
	.align		4
        /*0024*/ 	.word	0xfffffffc


//--------------------- .nv.constant4             --------------------------
	.section	.nv.constant4,"a",@progbits
	.align	8
	.align		8
.nv.constant4:
        /*0000*/ 	.dword	__assertfail
	.align		8
        /*0008*/ 	.dword	__unnamed_1
	.align		8
        /*0010*/ 	.dword	_ZN39_INTERNAL_fc82cbad_4_k_cu_b07f8144_44674cuda3std3__45__cpo5beginE
	.align		8
        /*0018*/ 	.dword	_ZN39_INTERNAL_fc82cbad_4_k_cu_b07f8144_44674cuda3std3__45__cpo3endE
	.align		8
        /*0020*/ 	.dword	_ZN39_INTERNAL_fc82cbad_4_k_cu_b07f8144_44674cuda3std3__45__cpo6cbeginE
	.align		8
        /*0028*/ 	.dword	_ZN39_INTERNAL_fc82cbad_4_k_cu_b07f8144_44674cuda3std3__45__cpo4cendE
	.align		8
        /*0030*/ 	.dword	_ZN39_INTERNAL_fc82cbad_4_k_cu_b07f8144_44674cuda3std3__441_GLOBAL__N__fc82cbad_4_k_cu_b07f8144_44676ignoreE
	.align		8
        /*0038*/ 	.dword	_ZN39_INTERNAL_fc82cbad_4_k_cu_b07f8144_44674cuda3std3__419piecewise_constructE
	.align		8
        /*0040*/ 	.dword	_ZN39_INTERNAL_fc82cbad_4_k_cu_b07f8144_44674cuda3std3__48in_placeE
	.align		8
        /*0048*/ 	.dword	_ZN39_INTERNAL_fc82cbad_4_k_cu_b07f8144_44674cuda3std6ranges3__45__cpo4swapE
	.align		8
        /*0050*/ 	.dword	_ZN39_INTERNAL_fc82cbad_4_k_cu_b07f8144_44674cuda3std6ranges3__45__cpo9iter_moveE
	.align		8
        /*0058*/ 	.dword	_ZN39_INTERNAL_fc82cbad_4_k_cu_b07f8144_44674cute7productE
	.align		8
        /*0060*/ 	.dword	_ZN39_INTERNAL_fc82cbad_4_k_cu_b07f8144_44674cute1_E
	.align		8
        /*0068*/ 	.dword	$str$22
	.align		8
        /*0070*/ 	.dword	$str$23


//--------------------- .text._ZN7cutlass13device_kernelINS_4gemm6kernel13GemmUniversalIN4cute5tupleIJiiiiEEENS1_10collective13CollectiveMmaINS1_34MainloopSm90TmaGmmaWarpSpecializedILi3ENS5_IJNS4_1CILi1EEENSA_ILi2EEESB_EEENS1_35KernelTmaWarpSpecializedCooperativeEEENS5_IJNSA_ILi128EEESG_NSA_ILi32EEEEEEaNS5_IJlSB_lEEEaSJ_NS4_8TiledMMAINS4_8MMA_AtomIJNS4_4SM904GMMA27MMA_64x128x32_S32S8S8_SS_TNEEEENS4_6LayoutINS5_IJSC_SB_SB_EEENS5_IJSB_NSA_ILi0EEESS_EEEEENS5_IJNS4_10UnderscoreESV_SV_EEEEENS4_23SM90_TMA_LOAD_MULTICASTENS4_14ComposedLayoutINS4_7SwizzleILi1ELi4ELi3EEENS4_18smem_ptr_flag_bitsILi8EEENSQ_INS5_IJNSA_ILi8EEESH_EEENS5_IJSH_SB_EEEEEEEvNS4_8identityENS4_13SM90_TMA_LOADES18_vS19_EENS_8epilogue10collective6detail29Sm90TmaWarpSpecializedAdapterINS1D_15DefaultEpilogueIaSJ_SJ_NS1C_6thread17LinearCombinationIaLi1EiiLNS1H_9ScaleType4KindE0ELNS_15FloatRoundStyleE2EaEENS1_15EpilogueDefaultEEEEEvvEEEEvNT_6ParamsE --------------------------
	.section	.text._ZN7cutlass13device_kernelINS_4gemm6kernel13GemmUniversalIN4cute5tupleIJiiiiEEENS1_10collective13CollectiveMmaINS1_34MainloopSm90TmaGmmaWarpSpecializedILi3ENS5_IJNS4_1CILi1EEENSA_ILi2EEESB_EEENS1_35KernelTmaWarpSpecializedCooperativeEEENS5_IJNSA_ILi128EEESG_NSA_ILi32EEEEEEaNS5_IJlSB_lEEEaSJ_NS4_8TiledMMAINS4_8MMA_AtomIJNS4_4SM904GMMA27MMA_64x128x32_S32S8S8_SS_TNEEEENS4_6LayoutINS5_IJSC_SB_SB_EEENS5_IJSB_NSA_ILi0EEESS_EEEEENS5_IJNS4_10UnderscoreESV_SV_EEEEENS4_23SM90_TMA_LOAD_MULTICASTENS4_14ComposedLayoutINS4_7SwizzleILi1ELi4ELi3EEENS4_18smem_ptr_flag_bitsILi8EEENSQ_INS5_IJNSA_ILi8EEESH_EEENS5_IJSH_SB_EEEEEEEvNS4_8identityENS4_13SM90_TMA_LOADES18_vS19_EENS_8epilogue10collective6detail29Sm90TmaWarpSpecializedAdapterINS1D_15DefaultEpilogueIaSJ_SJ_NS1C_6thread17LinearCombinationIaLi1EiiLNS1H_9ScaleType4KindE0ELNS_15FloatRoundStyleE2EaEENS1_15EpilogueDefaultEEEEEvvEEEEvNT_6ParamsE,"ax",@progbits
	.align	128
.text._ZN7cutlass13device_kernelINS_4gemm6kernel13GemmUniversalIN4cute5tupleIJiiiiEEENS1_10collective13CollectiveMmaINS1_34MainloopSm90TmaGmmaWarpSpecializedILi3ENS5_IJNS4_1CILi1EEENSA_ILi2EEESB_EEENS1_35KernelTmaWarpSpecializedCooperativeEEENS5_IJNSA_ILi128EEESG_NSA_ILi32EEEEEEaNS5_IJlSB_lEEEaSJ_NS4_8TiledMMAINS4_8MMA_AtomIJNS4_4SM904GMMA27MMA_64x128x32_S32S8S8_SS_TNEEEENS4_6LayoutINS5_IJSC_SB_SB_EEENS5_IJSB_NSA_ILi0EEESS_EEEEENS5_IJNS4_10UnderscoreESV_SV_EEEEENS4_23SM90_TMA_LOAD_MULTICASTENS4_14ComposedLayoutINS4_7SwizzleILi1ELi4ELi3EEENS4_18smem_ptr_flag_bitsILi8EEENSQ_INS5_IJNSA_ILi8EEESH_EEENS5_IJSH_SB_EEEEEEEvNS4_8identityENS4_13SM90_TMA_LOADES18_vS19_EENS_8epilogue10collective6detail29Sm90TmaWarpSpecializedAdapterINS1D_15DefaultEpilogueIaSJ_SJ_NS1C_6thread17LinearCombinationIaLi1EiiLNS1H_9ScaleType4KindE0ELNS_15FloatRoundStyleE2EaEENS1_15EpilogueDefaultEEEEEvvEEEEvNT_6ParamsE:
        .type           _ZN7cutlass13device_kernelINS_4gemm6kernel13GemmUniversalIN4cute5tupleIJiiiiEEENS1_10collective13CollectiveMmaINS1_34MainloopSm90TmaGmmaWarpSpecializedILi3ENS5_IJNS4_1CILi1EEENSA_ILi2EEESB_EEENS1_35KernelTmaWarpSpecializedCooperativeEEENS5_IJNSA_ILi128EEESG_NSA_ILi32EEEEEEaNS5_IJlSB_lEEEaSJ_NS4_8TiledMMAINS4_8MMA_AtomIJNS4_4SM904GMMA27MMA_64x128x32_S32S8S8_SS_TNEEEENS4_6LayoutINS5_IJSC_SB_SB_EEENS5_IJSB_NSA_ILi0EEESS_EEEEENS5_IJNS4_10UnderscoreESV_SV_EEEEENS4_23SM90_TMA_LOAD_MULTICASTENS4_14ComposedLayoutINS4_7SwizzleILi1ELi4ELi3EEENS4_18smem_ptr_flag_bitsILi8EEENSQ_INS5_IJNSA_ILi8EEESH_EEENS5_IJSH_SB_EEEEEEEvNS4_8identityENS4_13SM90_TMA_LOADES18_vS19_EENS_8epilogue10collective6detail29Sm90TmaWarpSpecializedAdapterINS1D_15DefaultEpilogueIaSJ_SJ_NS1C_6thread17LinearCombinationIaLi1EiiLNS1H_9ScaleType4KindE0ELNS_15FloatRoundStyleE2EaEENS1_15EpilogueDefaultEEEEEvvEEEEvNT_6ParamsE,@function
        .size           _ZN7cutlass13device_kernelINS_4gemm6kernel13GemmUniversalIN4cute5tupleIJiiiiEEENS1_10collective13CollectiveMmaINS1_34MainloopSm90TmaGmmaWarpSpecializedILi3ENS5_IJNS4_1CILi1EEENSA_ILi2EEESB_EEENS1_35KernelTmaWarpSpecializedCooperativeEEENS5_IJNSA_ILi128EEESG_NSA_ILi32EEEEEEaNS5_IJlSB_lEEEaSJ_NS4_8TiledMMAINS4_8MMA_AtomIJNS4_4SM904GMMA27MMA_64x128x32_S32S8S8_SS_TNEEEENS4_6LayoutINS5_IJSC_SB_SB_EEENS5_IJSB_NSA_ILi0EEESS_EEEEENS5_IJNS4_10UnderscoreESV_SV_EEEEENS4_23SM90_TMA_LOAD_MULTICASTENS4_14ComposedLayoutINS4_7SwizzleILi1ELi4ELi3EEENS4_18smem_ptr_flag_bitsILi8EEENSQ_INS5_IJNSA_ILi8EEESH_EEENS5_IJSH_SB_EEEEEEEvNS4_8identityENS4_13SM90_TMA_LOADES18_vS19_EENS_8epilogue10collective6detail29Sm90TmaWarpSpecializedAdapterINS1D_15DefaultEpilogueIaSJ_SJ_NS1C_6thread17LinearCombinationIaLi1EiiLNS1H_9ScaleType4KindE0ELNS_15FloatRoundStyleE2EaEENS1_15EpilogueDefaultEEEEEvvEEEEvNT_6ParamsE,(.L_x_199 - _ZN7cutlass13device_kernelINS_4gemm6kernel13GemmUniversalIN4cute5tupleIJiiiiEEENS1_10collective13CollectiveMmaINS1_34MainloopSm90TmaGmmaWarpSpecializedILi3ENS5_IJNS4_1CILi1EEENSA_ILi2EEESB_EEENS1_35KernelTmaWarpSpecializedCooperativeEEENS5_IJNSA_ILi128EEESG_NSA_ILi32EEEEEEaNS5_IJlSB_lEEEaSJ_NS4_8TiledMMAINS4_8MMA_AtomIJNS4_4SM904GMMA27MMA_64x128x32_S32S8S8_SS_TNEEEENS4_6LayoutINS5_IJSC_SB_SB_EEENS5_IJSB_NSA_ILi0EEESS_EEEEENS5_IJNS4_10UnderscoreESV_SV_EEEEENS4_23SM90_TMA_LOAD_MULTICASTENS4_14ComposedLayoutINS4_7SwizzleILi1ELi4ELi3EEENS4_18smem_ptr_flag_bitsILi8EEENSQ_INS5_IJNSA_ILi8EEESH_EEENS5_IJSH_SB_EEEEEEEvNS4_8identityENS4_13SM90_TMA_LOADES18_vS19_EENS_8epilogue10collective6detail29Sm90TmaWarpSpecializedAdapterINS1D_15DefaultEpilogueIaSJ_SJ_NS1C_6thread17LinearCombinationIaLi1EiiLNS1H_9ScaleType4KindE0ELNS_15FloatRoundStyleE2EaEENS1_15EpilogueDefaultEEEEEvvEEEEvNT_6ParamsE)
        .other          _ZN7cutlass13device_kernelINS_4gemm6kernel13GemmUniversalIN4cute5tupleIJiiiiEEENS1_10collective13CollectiveMmaINS1_34MainloopSm90TmaGmmaWarpSpecializedILi3ENS5_IJNS4_1CILi1EEENSA_ILi2EEESB_EEENS1_35KernelTmaWarpSpecializedCooperativeEEENS5_IJNSA_ILi128EEESG_NSA_ILi32EEEEEEaNS5_IJlSB_lEEEaSJ_NS4_8TiledMMAINS4_8MMA_AtomIJNS4_4SM904GMMA27MMA_64x128x32_S32S8S8_SS_TNEEEENS4_6LayoutINS5_IJSC_SB_SB_EEENS5_IJSB_NSA_ILi0EEESS_EEEEENS5_IJNS4_10UnderscoreESV_SV_EEEEENS4_23SM90_TMA_LOAD_MULTICASTENS4_14ComposedLayoutINS4_7SwizzleILi1ELi4ELi3EEENS4_18smem_ptr_flag_bitsILi8EEENSQ_INS5_IJNSA_ILi8EEESH_EEENS5_IJSH_SB_EEEEEEEvNS4_8identityENS4_13SM90_TMA_LOADES18_vS19_EENS_8epilogue10collective6detail29Sm90TmaWarpSpecializedAdapterINS1D_15DefaultEpilogueIaSJ_SJ_NS1C_6thread17LinearCombinationIaLi1EiiLNS1H_9ScaleType4KindE0ELNS_15FloatRoundStyleE2EaEENS1_15EpilogueDefaultEEEEEvvEEEEvNT_6ParamsE,@"STO_CUDA_ENTRY STV_DEFAULT"
_ZN7cutlass13device_kernelINS_4gemm6kernel13GemmUniversalIN4cute5tupleIJiiiiEEENS1_10collective13CollectiveMmaINS1_34MainloopSm90TmaGmmaWarpSpecializedILi3ENS5_IJNS4_1CILi1EEENSA_ILi2EEESB_EEENS1_35KernelTmaWarpSpecializedCooperativeEEENS5_IJNSA_ILi128EEESG_NSA_ILi32EEEEEEaNS5_IJlSB_lEEEaSJ_NS4_8TiledMMAINS4_8MMA_AtomIJNS4_4SM904GMMA27MMA_64x128x32_S32S8S8_SS_TNEEEENS4_6LayoutINS5_IJSC_SB_SB_EEENS5_IJSB_NSA_ILi0EEESS_EEEEENS5_IJNS4_10UnderscoreESV_SV_EEEEENS4_23SM90_TMA_LOAD_MULTICASTENS4_14ComposedLayoutINS4_7SwizzleILi1ELi4ELi3EEENS4_18smem_ptr_flag_bitsILi8EEENSQ_INS5_IJNSA_ILi8EEESH_EEENS5_IJSH_SB_EEEEEEEvNS4_8identityENS4_13SM90_TMA_LOADES18_vS19_EENS_8epilogue10collective6detail29Sm90TmaWarpSpecializedAdapterINS1D_15DefaultEpilogueIaSJ_SJ_NS1C_6thread17LinearCombinationIaLi1EiiLNS1H_9ScaleType4KindE0ELNS_15FloatRoundStyleE2EaEENS1_15EpilogueDefaultEEEEEvvEEEEvNT_6ParamsE:
[----:B------:R-:W0:Y:S01]  /*0000*/  LDC R1, c[0x0][0x28] ;  /* 0x00000a00ff017b82 */ /* 0x000e220000000800 */
[----:B------:R-:W1:Y:S01]  /*0010*/  S2R R93, SR_TID.X ;  /* 0x00000000005d7919 */ /* 0x000e620000002100 */
[----:B------:R-:W-:Y:S01]  /*0020*/  ELECT P0, URZ, PT ;  /* 0x00000000003f782f */ /* 0x000fe20003800000 */
[----:B------:R-:W-:Y:S01]  /*0030*/  BSSY B0, `(.L_x_0) ;  /* 0x000000f000007945 */ /* 0x000fe20003800000 */
[--C-:B-1----:R-:W-:Y:S02]  /*0040*/  SHF.R.U32.HI R0, RZ, 0x5, R93.reuse ;  /* 0x00000005ff007819 */ /* 0x102fe4000001165d */
[----:B------:R-:W-:-:S03]  /*0050*/  SHF.R.U32.HI R6, RZ, 0x7, R93 ;  /* 0x00000007ff067819 */ /* 0x000fc6000001165d */
[----:B------:R-:W1:Y:S04]  /*0060*/  SHFL.IDX PT, R3, R0, RZ, 0x1f ;  /* 0x00001fff00037589 */ /* 0x000e6800000e0000 */
[----:B------:R2:W3:Y:S01]  /*0070*/  SHFL.IDX PT, R2, R6, RZ, 0x1f ;  /* 0x00001fff06027589 */ /* 0x0004e200000e0000 */
[----:B-1----:R-:W-:-:S13]  /*0080*/  ISETP.NE.OR P0, PT, R3, RZ, !P0 ;  /* 0x000000ff0300720c */ /* 0x002fda0004705670 */
[----:B0-23--:R-:W-:Y:S05]  /*0090*/  @P0 BRA `(.L_x_1) ;  /* 0x0000000000200947 */ /* 0x00dfea0003800000 */
[----:B------:R-:W-:Y:S02]  /*00a0*/  ULDC.64 UR4, c[0x0][0x198] ;  /* 0x0000660000047ab9 */ /* 0x000fe40000000a00 */
[----:B------:R-:W-:Y:S02]  /*00b0*/  UIADD3 UR6, UP0, UR4, 0xf0, URZ ;  /* 0x000000f004067890 */ /* 0x000fe4000ff1e03f */
[----:B------:R-:W-:Y:S02]  /*00c0*/  UIADD3 UR4, UP1, UR4, 0x1f0, URZ ;  /* 0x000001f004047890 */ /* 0x000fe4000ff3e03f */
[----:B------:R-:W-:Y:S02]  /*00d0*/  UIADD3.X UR7, URZ, UR5, URZ, UP0, !UPT ;  /* 0x000000053f077290 */ /* 0x000fe400087fe43f */
[----:B------:R-:W-:-:S07]  /*00e0*/  UIADD3.X UR5, URZ, UR5, URZ, UP1, !UPT ;  /* 0x000000053f057290 */ /* 0x000fce0008ffe43f */
[----:B------:R0:W-:Y:S02]  /*00f0*/  UTMACCTL.PF [UR6] ;  /* 0x00000000060079b9 */ /* 0x0001e40008040000 */
[----:B------:R0:W-:Y:S02]  /*0100*/  UTMACCTL.PF [UR4] ;  /* 0x00000000040079b9 */ /* 0x0001e40008040000 */
[----:B0-----:R-:W-:Y:S01]  /*0110*/  NOP ;  /* 0x0000000000007918 */ /* 0x001fe20000000000 */
.L_x_1:
[----:B------:R-:W-:Y:S05]  /*0120*/  BSYNC B0 ;  /* 0x0000000000007941 */ /* 0x000fea0003800000 */
.L_x_0:
[----:B------:R-:W0:Y:S02]  /*0130*/  SHFL.IDX PT, R5, R0, RZ, 0x1f ;  /* 0x00001fff00057589 */ /* 0x000e2400000e0000 */
[----:B0-----:R-:W-:-:S13]  /*0140*/  ISETP.NE.AND P0, PT, R5, RZ, PT ;  /* 0x000000ff0500720c */ /* 0x001fda0003f05270 */
[----:B------:R-:W-:Y:S05]  /*0150*/  @P0 BRA `(.L_x_2) ;  /* 0x0000000000500947 */ /* 0x000fea0003800000 */
[----:B------:R-:W0:Y:S01]  /*0160*/  S2UR UR8, SR_CgaCtaId ;  /* 0x00000000000879c3 */ /* 0x000e220000008800 */
[----:B------:R-:W-:Y:S01]  /*0170*/  UMOV UR4, 0x400 ;  /* 0x0000040000047882 */ /* 0x000fe20000000000 */
[----:B------:R-:W-:Y:S01]  /*0180*/  UMOV UR5, 0x1 ;  /* 0x0000000100057882 */ /* 0x000fe20000000000 */
[----:B------:R-:W-:Y:S01]  /*0190*/  UMOV UR6, 0x4 ;  /* 0x0000000400067882 */ /* 0x000fe20000000000 */
[----:B------:R-:W-:Y:S01]  /*01a0*/  ELECT P0, URZ, PT ;  /* 0x00000000003f782f */ /* 0x000fe20003800000 */
[----:B------:R-:W-:-:S04]  /*01b0*/  UIADD3 UR6, -UR6, 0x100000, URZ ;  /* 0x0010000006067890 */ /* 0x000fc8000fffe13f */
[----:B------:R-:W-:Y:S02]  /*01c0*/  USHF.L.U32 UR7, UR6, 0xb, URZ ;  /* 0x0000000b06077899 */ /* 0x000fe4000800063f */
[----:B------:R-:W-:Y:S02]  /*01d0*/  USHF.L.U32 UR6, UR6, 0x1, URZ ;  /* 0x0000000106067899 */ /* 0x000fe4000800063f */
[----:B0-----:R-:W-:Y:S02]  /*01e0*/  ULEA UR8, UR8, UR4, 0x18 ;  /* 0x0000000408087291 */ /* 0x001fe4000f8ec03f */
[----:B------:R-:W-:-:S04]  /*01f0*/  UIADD3 UR4, -UR5, 0x100000, URZ ;  /* 0x0010000005047890 */ /* 0x000fc8000fffe13f */
[----:B------:R-:W-:Y:S02]  /*0200*/  USHF.L.U32 UR5, UR4, 0xb, URZ ;  /* 0x0000000b04057899 */ /* 0x000fe4000800063f */
[----:B------:R-:W-:Y:S01]  /*0210*/  USHF.L.U32 UR4, UR4, 0x1, URZ ;  /* 0x0000000104047899 */ /* 0x000fe2000800063f */
[----:B------:R-:W0:Y:S11]  /*0220*/  FENCE.VIEW.ASYNC.S ;  /* 0x00000000000073c6 */ /* 0x000e360000000000 */
[----:B0-----:R0:W1:Y:S01]  /*0230*/  SYNCS.EXCH.64 URZ, [UR8], UR4 ;  /* 0x00000004083f75b2 */ /* 0x0010620008000100 */
[----:B------:R0:W2:Y:S01]  /*0240*/  SYNCS.EXCH.64 URZ, [UR8+0x18], UR6 ;  /* 0x00001806083f75b2 */ /* 0x0000a20008000100 */
[----:B------:R0:W3:Y:S01]  /*0250*/  SYNCS.EXCH.64 URZ, [UR8+0x8], UR4 ;  /* 0x00000804083f75b2 */ /* 0x0000e20008000100 */
[----:B------:R0:W4:Y:S01]  /*0260*/  SYNCS.EXCH.64 URZ, [UR8+0x20], UR6 ;  /* 0x00002006083f75b2 */ /* 0x0001220008000100 */
[----:B------:R0:W0:Y:S01]  /*0270*/  SYNCS.EXCH.64 URZ, [UR8+0x10], UR4 ;  /* 0x00001004083f75b2 */ /* 0x0000220008000100 */
[----:B------:R0:W0:Y:S01]  /*0280*/  SYNCS.EXCH.64 URZ, [UR8+0x28], UR6 ;  /* 0x00002806083f75b2 */ /* 0x0000220008000100 */
[----:B------:R-:W-:Y:S01]  /*0290*/  NOP ;  /* 0x0000000000007918 */ /* 0x000fe20000000000 */
.L_x_2:
[----:B------:R-:W5:Y:S01]  /*02a0*/  SHFL.IDX PT, R0, R0, RZ, 0x1f ;  /* 0x00001fff00007589 */ /* 0x000f6200000e0000 */
[----:B------:R-:W-:Y:S01]  /*02b0*/  SHF.R.S32.HI R8, RZ, 0x1f, R93 ;  /* 0x0000001fff087819 */ /* 0x000fe2000001145d */
[----:B0-----:R-:W0:Y:S01]  /*02c0*/  S2UR UR8, SR_CTAID.X ;  /* 0x00000000000879c3 */ /* 0x001e220000002500 */
[----:B------:R-:W-:Y:S01]  /*02d0*/  ELECT P0, URZ, PT ;  /* 0x00000000003f782f */ /* 0x000fe20003800000 */
[----:B------:R-:W1:Y:S01]  /*02e0*/  S2R R4, SR_CTAID.Y ;  /* 0x0000000000047919 */ /* 0x000e620000002600 */
[----:B------:R-:W-:Y:S01]  /*02f0*/  LEA.HI R8, R8, R93, RZ, 0x7 ;  /* 0x0000005d08087211 */ /* 0x000fe200078f38ff */
[----:B------:R-:W-:Y:S01]  /*0300*/  ULDC UR4, c[0x0][0x154] ;  /* 0x0000550000047ab9 */ /* 0x000fe20000000800 */
[----:B------:R-:W-:Y:S01]  /*0310*/  SHF.R.S32.HI R10, RZ, 0x1f, R5 ;  /* 0x0000001fff0a7819 */ /* 0x000fe20000011405 */
[----:B------:R-:W-:Y:S01]  /*0320*/  NOP ;  /* 0x0000000000007918 */ /* 0x000fe20000000000 */
[----:B------:R-:W-:Y:S01]  /*0330*/  LOP3.LUT R8, R8, 0xffffff80, RZ, 0xc0, !PT ;  /* 0xffffff8008087812 */ /* 0x000fe200078ec0ff */
[----:B------:R-:W2:Y:S01]  /*0340*/  LDC R14, c[0x0][0x140] ;  /* 0x00005000ff0e7b82 */ /* 0x000ea20000000800 */
[----:B------:R-:W-:Y:S01]  /*0350*/  LEA.HI R10, R10, R5, RZ, 0x2 ;  /* 0x000000050a0a7211 */ /* 0x000fe200078f10ff */
[----:B------:R-:W-:-:S02]  /*0360*/  NOP ;  /* 0x0000000000007918 */ /* 0x000fc40000000000 */
[----:B------:R-:W-:Y:S01]  /*0370*/  IMAD.IADD R8, R93, 0x1, -R8 ;  /* 0x000000015d087824 */ /* 0x000fe200078e0a08 */
[----:B------:R-:W-:-:S03]  /*0380*/  LOP3.LUT R10, R10, 0x3ffffffc, RZ, 0xc0, !PT ;  /* 0x3ffffffc0a0a7812 */ /* 0x000fc600078ec0ff */
[----:B------:R-:W3:Y:S01]  /*0390*/  LDC R12, c[0x0][0x144] ;  /* 0x00005100ff0c7b82 */ /* 0x000ee20000000800 */
[----:B------:R-:W-:Y:S01]  /*03a0*/  SHF.R.S32.HI R7, RZ, 0x1f, R8 ;  /* 0x0000001fff077819 */ /* 0x000fe20000011408 */
[----:B------:R-:W-:Y:S01]  /*03b0*/  IMAD.IADD R10, R5, 0x1, -R10 ;  /* 0x00000001050a7824 */ /* 0x000fe200078e0a0a */
[----:B------:R-:W-:Y:S02]  /*03c0*/  LOP3.LUT P2, RZ, R8, 0x7, RZ, 0xc0, !PT ;  /* 0x0000000708ff7812 */ /* 0x000fe4000784c0ff */
[----:B------:R-:W-:Y:S01]  /*03d0*/  LEA.HI R7, R7, R8, RZ, 0x3 ;  /* 0x0000000807077211 */ /* 0x000fe200078f18ff */
[----:B------:R-:W-:Y:S01]  /*03e0*/  VIADD R8, R2, 0xffffffff ;  /* 0xffffffff02087836 */ /* 0x000fe20000000000 */
[----:B-----5:R-:W-:Y:S02]  /*03f0*/  ISETP.NE.OR P0, PT, R0, RZ, !P0 ;  /* 0x000000ff0000720c */ /* 0x020fe40004705670 */
[--C-:B------:R-:W-:Y:S02]  /*0400*/  SHF.R.S32.HI R0, RZ, 0x3, R7.reuse ;  /* 0x00000003ff007819 */ /* 0x100fe40000011407 */
[----:B------:R-:W-:-:S02]  /*0410*/  SHF.R.S32.HI R7, RZ, 0x1f, R7 ;  /* 0x0000001fff077819 */ /* 0x000fc40000011407 */
[----:B0-----:R-:W-:Y:S02]  /*0420*/  I2FP.F32.U32 R11, UR8 ;  /* 0x00000008000b7c45 */ /* 0x001fe40008201000 */
[----:B------:R-:W-:Y:S02]  /*0430*/  LEA.HI R7, R7, R0, RZ, 0x2 ;  /* 0x0000000007077211 */ /* 0x000fe400078f10ff */
[----:B--2---:R-:W-:Y:S02]  /*0440*/  ISETP.EQ.U32.AND P3, PT, R14, 0x1, PT ;  /* 0x000000010e00780c */ /* 0x004fe40003f62070 */
[----:B-1----:R-:W-:Y:S01]  /*0450*/  I2FP.F32.U32 R9, R4 ;  /* 0x0000000400097245 */ /* 0x002fe20000201000 */
[----:B------:R-:W-:Y:S01]  /*0460*/  VOTEU.ALL UP0, P0 ;  /* 0x00000000003f7886 */ /* 0x000fe20000000000 */
[----:B------:R-:W-:Y:S01]  /*0470*/  LOP3.LUT R7, R7, 0xfffffffc, RZ, 0xc0, !PT ;  /* 0xfffffffc07077812 */ /* 0x000fe200078ec0ff */
[----:B------:R-:W-:Y:S01]  /*0480*/  VOTEU.ALL UP1, P0 ;  /* 0x00000000003f7886 */ /* 0x000fe20000020000 */
[----:B------:R-:W-:Y:S01]  /*0490*/  ISETP.GE.U32.AND P5, PT, R8, 0x2, PT ;  /* 0x000000020800780c */ /* 0x000fe20003fa6070 */
[----:B------:R-:W-:Y:S01]  /*04a0*/  FMUL R13, R9, UR4 ;  /* 0x00000004090d7c20 */ /* 0x000fe20008400000 */
[----:B------:R-:W0:Y:S01]  /*04b0*/  @!UP0 S2UR UR7, SR_CgaCtaId ;  /* 0x00000000000789c3 */ /* 0x000e220000008800 */
[----:B------:R-:W-:Y:S01]  /*04c0*/  ULDC UR4, c[0x0][0x150] ;  /* 0x0000540000047ab9 */ /* 0x000fe20000000800 */
[----:B------:R-:W-:-:S02]  /*04d0*/  IMAD.IADD R7, R0, 0x1, -R7 ;  /* 0x0000000100077824 */ /* 0x000fc400078e0a07 */
[----:B------:R-:W-:Y:S01]  /*04e0*/  FMUL R11, R11, UR4 ;  /* 0x000000040b0b7c20 */ /* 0x000fe20008400000 */
[----:B------:R-:W-:Y:S01]  /*04f0*/  SHF.R.S32.HI R0, RZ, 0x1f, R3 ;  /* 0x0000001fff007819 */ /* 0x000fe20000011403 */
[----:B------:R-:W1:Y:S01]  /*0500*/  F2I.U32.TRUNC.NTZ R13, R13 ;  /* 0x0000000d000d7305 */ /* 0x000e62000020f000 */
[----:B------:R-:W-:Y:S01]  /*0510*/  IMAD R7, R10, 0x4, R7 ;  /* 0x000000040a077824 */ /* 0x000fe200078e0207 */
[----:B------:R-:W-:Y:S01]  /*0520*/  UMOV UR4, 0x20 ;  /* 0x0000002000047882 */ /* 0x000fe20000000000 */
[----:B------:R-:W2:Y:S01]  /*0530*/  LDC R9, c[0x0][0x148] ;  /* 0x00005200ff097b82 */ /* 0x000ea20000000800 */
[----:B------:R-:W-:Y:S01]  /*0540*/  LEA.HI R0, R0, R3, RZ, 0x2 ;  /* 0x0000000300007211 */ /* 0x000fe200078f10ff */
[----:B------:R-:W-:Y:S01]  /*0550*/  IMAD.SHL.U32 R10, R7, 0x4, RZ ;  /* 0x00000004070a7824 */ /* 0x000fe200078e00ff */
[----:B------:R-:W-:Y:S01]  /*0560*/  @!UP0 UMOV UR6, 0x400 ;  /* 0x0000040000068882 */ /* 0x000fe20000000000 */
[----:B------:R-:W-:-:S04]  /*0570*/  @!UP0 UIADD3 UR4, -UR4, 0x100000, URZ ;  /* 0x0010000004048890 */ /* 0x000fc8000fffe13f */
[----:B------:R-:W-:Y:S02]  /*0580*/  @!UP0 USHF.L.U32 UR5, UR4, 0xb, URZ ;  /* 0x0000000b04058899 */ /* 0x000fe4000800063f */
[----:B------:R-:W-:Y:S01]  /*0590*/  @!UP0 USHF.L.U32 UR4, UR4, 0x1, URZ ;  /* 0x0000000104048899 */ /* 0x000fe2000800063f */
[----:B------:R-:W5:Y:S01]  /*05a0*/  F2I.U32.TRUNC.NTZ R11, R11 ;  /* 0x0000000b000b7305 */ /* 0x000f62000020f000 */
[----:B------:R-:W-:Y:S02]  /*05b0*/  LOP3.LUT R0, R0, 0xfffffffc, RZ, 0xc0, !PT ;  /* 0xfffffffc00007812 */ /* 0x000fe400078ec0ff */
[----:B------:R-:W-:-:S03]  /*05c0*/  LOP3.LUT R19, R7, 0xc, R10, 0x78, !PT ;  /* 0x0000000c07137812 */ /* 0x000fc600078e780a */
[----:B------:R-:W-:Y:S02]  /*05d0*/  IMAD.IADD R3, R3, 0x1, -R0 ;  /* 0x0000000103037824 */ /* 0x000fe400078e0a00 */
[----:B-1----:R-:W-:Y:S01]  /*05e0*/  IMAD.MOV R23, RZ, RZ, -R13 ;  /* 0x000000ffff177224 */ /* 0x002fe200078e0a0d */
[----:B0-----:R-:W-:Y:S02]  /*05f0*/  @!UP0 ULEA UR6, UR7, UR6, 0x18 ;  /* 0x0000000607068291 */ /* 0x001fe4000f8ec03f */
[----:B------:R-:W-:Y:S01]  /*0600*/  ISETP.NE.AND P1, PT, R3, 0x3, PT ;  /* 0x000000030300780c */ /* 0x000fe20003f25270 */
[----:B------:R-:W-:Y:S01]  /*0610*/  VOTEU.ALL UP0, P0 ;  /* 0x00000000003f7886 */ /* 0x000fe20000000000 */
[----:B------:R-:W-:Y:S01]  /*0620*/  ISETP.LT.U32.AND P0, PT, R19, 0x2, !P2 ;  /* 0x000000021300780c */ /* 0x000fe20005701070 */
[----:B-----5:R-:W-:Y:S01]  /*0630*/  IMAD.MOV R11, RZ, RZ, -R11 ;  /* 0x000000ffff0b7224 */ /* 0x020fe200078e0a0b */
[----:B------:R-:W-:Y:S02]  /*0640*/  ISETP.EQ.OR P1, PT, R3, RZ, !P1 ;  /* 0x000000ff0300720c */ /* 0x000fe40004f22670 */
[C---:B------:R-:W-:Y:S01]  /*0650*/  ISETP.NE.AND P2, PT, R2.reuse, RZ, PT ;  /* 0x000000ff0200720c */ /* 0x040fe20003f45270 */
[----:B--2---:R-:W-:Y:S01]  /*0660*/  IMAD R0, R9, R23, R4 ;  /* 0x0000001709007224 */ /* 0x004fe200078e0204 */
[----:B------:R-:W-:Y:S01]  /*0670*/  ISETP.EQ.AND P1, PT, R2, RZ, P1 ;  /* 0x000000ff0200720c */ /* 0x000fe20000f22270 */
[----:B---3--:R-:W-:Y:S01]  /*0680*/  IMAD R7, R12, R11, UR8 ;  /* 0x000000080c077e24 */ /* 0x008fe2000f8e020b */
[----:B------:R-:W0:Y:S02]  /*0690*/  FENCE.VIEW.ASYNC.S ;  /* 0x00000000000073c6 */ /* 0x000e240000000000 */
[----:B0-----:R0:W1:Y:S01]  /*06a0*/  @!UP0 SYNCS.EXCH.64 URZ, [UR6+0x40], UR4 ;  /* 0x00004004063f85b2 */ /* 0x0010620008000100 */
[----:B------:R-:W-:-:S02]  /*06b0*/  ISETP.NE.AND P4, PT, R0, R19, PT ;  /* 0x000000130000720c */ /* 0x000fc40003f85270 */
[----:B------:R-:W-:Y:S02]  /*06c0*/  SEL R18, RZ, 0x1, !P1 ;  /* 0x00000001ff127807 */ /* 0x000fe40004800000 */
[----:B------:R-:W-:Y:S02]  /*06d0*/  ISETP.EQ.OR P4, PT, R7, RZ, !P4 ;  /* 0x000000ff0700720c */ /* 0x000fe40006782670 */
[----:B------:R-:W-:Y:S02]  /*06e0*/  LOP3.LUT R0, R93, 0x7f, RZ, 0xc0, !PT ;  /* 0x0000007f5d007812 */ /* 0x000fe400078ec0ff */
[----:B------:R-:W-:Y:S02]  /*06f0*/  PLOP3.LUT P0, PT, P0, P4, PT, 0x80, 0x0 ;  /* 0x000000000000781c */ /* 0x000fe40000709070 */
[----:B------:R-:W-:Y:S02]  /*0700*/  SEL R18, R18, 0x2, P5 ;  /* 0x0000000212127807 */ /* 0x000fe40002800000 */
[----:B------:R-:W-:Y:S01]  /*0710*/  P2R R100, PR, RZ, 0x1 ;  /* 0x00000001ff647803 */ /* 0x000fe20000000000 */
[----:B------:R0:W2:Y:S01]  /*0720*/  @!UP1 SYNCS.EXCH.64 URZ, [UR6+0x48], UR4 ;  /* 0x00004804063f95b2 */ /* 0x0000a20008000100 */
[----:B------:R-:W-:Y:S01]  /*0730*/  NOP ;  /* 0x0000000000007918 */ /* 0x000fe20000000000 */
[----:B------:R-:W-:Y:S06]  /*0740*/  @!P3 BRA `(.L_x_3) ;  /* 0x000000000008b947 */ /* 0x000fec0003800000 */
[----:B-12-4-:R-:W-:Y:S01]  /*0750*/  UCGABAR_ARV ;  /* 0x00000000000079c7 */ /* 0x016fe20008000000 */
[----:B------:R-:W-:Y:S05]  /*0760*/  BRA `(.L_x_4) ;  /* 0x0000000000047947 */ /* 0x000fea0003800000 */
.L_x_3:
[----:B-12-4-:R-:W-:Y:S01]  /*0770*/  NOP ;  /* 0x0000000000007918 */ /* 0x016fe20000000000 */
.L_x_4:
[----:B------:R-:W1:Y:S01]  /*0780*/  LDC R2, c[0x0][0x65c] ;  /* 0x00019700ff027b82 */ /* 0x000e620000000800 */
[----:B------:R-:W-:Y:S02]  /*0790*/  IMAD.U32 R10, RZ, RZ, UR8 ;  /* 0x00000008ff0a7e24 */ /* 0x000fe4000f8e00ff */
[----:B------:R-:W-:Y:S01]  /*07a0*/  IMAD.MOV.U32 R11, RZ, RZ, RZ ;  /* 0x000000ffff0b7224 */ /* 0x000fe200078e00ff */
[----:B-1----:R-:W-:-:S04]  /*07b0*/  ISETP.NE.AND P1, PT, R2, 0x1, PT ;  /* 0x000000010200780c */ /* 0x002fc80003f25270 */
[----:B------:R-:W-:-:S09]  /*07c0*/  P2R R5, PR, RZ, 0x2 ;  /* 0x00000002ff057803 */ /* 0x000fd20000000000 */
[----:B------:R-:W1:Y:S01]  /*07d0*/  @P1 LDC R17, c[0x0][0x10] ;  /* 0x00000400ff111b82 */ /* 0x000e620000000800 */
[----:B------:R-:W-:Y:S02]  /*07e0*/  @P1 IMAD.MOV.U32 R5, RZ, RZ, RZ ;  /* 0x000000ffff051224 */ /* 0x000fe400078e00ff */
[----:B------:R-:W-:-:S05]  /*07f0*/  @P1 IMAD.MOV.U32 R15, RZ, RZ, RZ ;  /* 0x000000ffff0f1224 */ /* 0x000fca00078e00ff */
[----:B------:R-:W2:Y:S01]  /*0800*/  @!P1 LDC R13, c[0x0][0xc] ;  /* 0x00000300ff0d9b82 */ /* 0x000ea20000000800 */
[----:B0-----:R-:W-:Y:S01]  /*0810*/  ULDC UR4, c[0x0][0xc] ;  /* 0x0000030000047ab9 */ /* 0x001fe20000000800 */
[----:B------:R-:W-:Y:S01]  /*0820*/  ULDC UR5, c[0x0][0x10] ;  /* 0x0000040000057ab9 */ /* 0x000fe20000000800 */
[----:B------:R-:W-:Y:S01]  /*0830*/  ULDC UR6, c[0x0][0x14] ;  /* 0x0000050000067ab9 */ /* 0x000fe20000000800 */
[----:B------:R-:W-:-:S04]  /*0840*/  UIMAD.WIDE.U32 UR4, UR4, UR5, URZ ;  /* 0x00000005040472a5 */ /* 0x000fc8000f8e003f */
[----:B------:R-:W-:Y:S02]  /*0850*/  UIMAD.WIDE.U32 UR36, UR4, UR6, URZ ;  /* 0x00000006042472a5 */ /* 0x000fe4000f8e003f */
[----:B------:R-:W-:-:S04]  /*0860*/  UIMAD UR42, UR5, UR6, URZ ;  /* 0x00000006052a72a4 */ /* 0x000fc8000f8e023f */
[----:B------:R-:W-:Y:S01]  /*0870*/  UIADD3 UR42, UR37, UR42, URZ ;  /* 0x0000002a252a7290 */ /* 0x000fe2000fffe03f */
[----:B-1----:R-:W-:-:S04]  /*0880*/  @P1 IMAD.WIDE.U32 R16, R17, UR8, R4 ;  /* 0x0000000811101c25 */ /* 0x002fc8000f8e0004 */
[----:B------:R-:W-:Y:S02]  /*0890*/  @P1 IMAD.IADD R17, R17, 0x1, R15 ;  /* 0x0000000111111824 */ /* 0x000fe400078e020f */
[----:B--2---:R-:W-:-:S04]  /*08a0*/  @!P1 IMAD.WIDE.U32 R10, R4, R13, R10 ;  /* 0x0000000d040a9225 */ /* 0x004fc800078e000a */
[----:B------:R-:W-:Y:S02]  /*08b0*/  @!P1 IMAD.MOV.U32 R16, RZ, RZ, R10 ;  /* 0x000000ffff109224 */ /* 0x000fe400078e000a */
[----:B------:R-:W-:Y:S01]  /*08c0*/  @!P1 IMAD.MOV.U32 R17, RZ, RZ, R11 ;  /* 0x000000ffff119224 */ /* 0x000fe200078e000b */
[----:B------:R-:W-:Y:S06]  /*08d0*/  @!P3 BRA `(.L_x_5) ;  /* 0x00000000000cb947 */ /* 0x000fec0003800000 */
[----:B------:R-:W-:Y:S01]  /*08e0*/  UCGABAR_WAIT ;  /* 0x0000000000007dc7 */ /* 0x000fe20008000000 */
[----:B------:R-:W-:Y:S01]  /*08f0*/  CCTL.IVALL ;  /* 0x00000000ff00798f */ /* 0x000fe20002000000 */
[----:B------:R-:W-:Y:S05]  /*0900*/  BRA `(.L_x_6) ;  /* 0x0000000000047947 */ /* 0x000fea0003800000 */
.L_x_5:
[----:B------:R-:W-:Y:S06]  /*0910*/  BAR.SYNC.DEFER_BLOCKING 0x0 ;  /* 0x0000000000007b1d */ /* 0x000fec0000010000 */
.L_x_6:
[----:B------:R-:W-:Y:S05]  /*0920*/  @!P2 BRA `(.L_x_7) ;  /* 0x0000004c0058a947 */ /* 0x000fea0003800000 */
[----:B------:R-:W-:-:S13]  /*0930*/  ISETP.GT.U32.AND P0, PT, R8, 0x1, PT ;  /* 0x000000010800780c */ /* 0x000fda0003f04070 */
[----:B------:R-:W-:Y:S05]  /*0940*/  @P0 EXIT ;  /* 0x000000000000094d */ /* 0x000fea0003800000 */
[----:B------:R-:W-:Y:S01]  /*0950*/  ULDC.64 UR4, c[0x0][0x650] ;  /* 0x0001940000047ab9 */ /* 0x000fe20000000a00 */
[----:B------:R-:W-:Y:S01]  /*0960*/  PRMT R3, RZ, 0x7610, R3 ;  /* 0x00007610ff037816 */ /* 0x000fe20000000003 */
[----:B------:R-:W-:Y:S01]  /*0970*/  IMAD.MOV.U32 R99, RZ, RZ, -0x1 ;  /* 0xffffffffff637424 */ /* 0x000fe200078e00ff */
[----:B------:R-:W-:Y:S01]  /*0980*/  ISETP.GE.U32.AND P0, PT, R16, UR4, PT ;  /* 0x0000000410007c0c */ /* 0x000fe2000bf06070 */
[----:B------:R-:W-:Y:S02]  /*0990*/  IMAD.MOV.U32 R98, RZ, RZ, -0x1 ;  /* 0xffffffffff627424 */ /* 0x000fe400078e00ff */
[----:B------:R-:W-:Y:S01]  /*09a0*/  IMAD.MOV.U32 R22, RZ, RZ, -0x1 ;  /* 0xffffffffff167424 */ /* 0x000fe200078e00ff */
[----:B------:R-:W-:-:S13]  /*09b0*/  ISETP.GE.U32.AND.EX P0, PT, R17, UR5, PT, P0 ;  /* 0x0000000511007c0c */ /* 0x000fda000bf06100 */
[----:B------:R-:W-:Y:S05]  /*09c0*/  @P0 BRA `(.L_x_8) ;  /* 0x00000004002c0947 */ /* 0x000fea0003800000 */
[----:B------:R-:W0:Y:S01]  /*09d0*/  LDC.64 R24, c[0x0][0x628] ;  /* 0x00018a00ff187b82 */ /* 0x000e220000000a00 */
[----:B------:R-:W-:Y:S02]  /*09e0*/  IMAD.MOV.U32 R10, RZ, RZ, R16 ;  /* 0x000000ffff0a7224 */ /* 0x000fe400078e0010 */
[----:B------:R-:W-:-:S05]  /*09f0*/  IMAD.MOV.U32 R11, RZ, RZ, R17 ;  /* 0x000000ffff0b7224 */ /* 0x000fca00078e0011 */
[----:B------:R-:W1:Y:S08]  /*0a00*/  LDC R8, c[0x0][0x630] ;  /* 0x00018c00ff087b82 */ /* 0x000e700000000800 */
[----:B------:R-:W2:Y:S01]  /*0a10*/  LDC.64 R26, c[0x0][0x620] ;  /* 0x00018800ff1a7b82 */ /* 0x000ea20000000a00 */
[----:B0-----:R-:W-:-:S04]  /*0a20*/  ISETP.NE.U32.AND P0, PT, R24, RZ, PT ;  /* 0x000000ff1800720c */ /* 0x001fc80003f05070 */
[----:B------:R-:W-:-:S13]  /*0a30*/  ISETP.NE.AND.EX P0, PT, R25, RZ, PT, P0 ;  /* 0x000000ff1900720c */ /* 0x000fda0003f05300 */
[----:B-12---:R-:W-:Y:S05]  /*0a40*/  @!P0 BRA `(.L_x_9) ;  /* 0x0000000000288947 */ /* 0x006fea0003800000 */
[----:B------:R-:W0:Y:S02]  /*0a50*/  LDC R3, c[0x0][0x634] ;  /* 0x00018d00ff037b82 */ /* 0x000e240000000800 */
[----:B0-----:R-:W-:-:S05]  /*0a60*/  IADD3 R3, P0, R16, R3, RZ ;  /* 0x0000000310037210 */ /* 0x001fca0007f1e0ff */
[----:B------:R-:W-:-:S04]  /*0a70*/  IMAD.X R21, RZ, RZ, R17, P0 ;  /* 0x000000ffff157224 */ /* 0x000fc800000e0611 */
[----:B------:R-:W-:-:S04]  /*0a80*/  IMAD.WIDE.U32 R10, R21, R24, RZ ;  /* 0x00000018150a7225 */ /* 0x000fc800078e00ff */
[----:B------:R-:W-:-:S04]  /*0a90*/  IMAD.WIDE.U32 R12, P0, R3, R25, R10 ;  /* 0x00000019030c7225 */ /* 0x000fc8000780000a */
[----:B------:R-:W-:-:S04]  /*0aa0*/  IMAD.WIDE.U32 R10, R3, R24, RZ ;  /* 0x00000018030a7225 */ /* 0x000fc800078e00ff */
[----:B------:R-:W-:Y:S01]  /*0ab0*/  IMAD.X R15, RZ, RZ, RZ, P0 ;  /* 0x000000ffff0f7224 */ /* 0x000fe200000e06ff */
[----:B------:R-:W-:Y:S01]  /*0ac0*/  IADD3 RZ, P0, R11, R12, RZ ;  /* 0x0000000c0bff7210 */ /* 0x000fe20007f1e0ff */
[----:B------:R-:W-:-:S04]  /*0ad0*/  IMAD.MOV.U32 R14, RZ, RZ, R13 ;  /* 0x000000ffff0e7224 */ /* 0x000fc800078e000d */
[----:B------:R-:W-:-:S08]  /*0ae0*/  IMAD.WIDE.U32.X R10, R21, R25, R14, P0 ;  /* 0x00000019150a7225 */ /* 0x000fd000000e040e */
.L_x_9:
[----:B------:R-:W0:Y:S01]  /*0af0*/  LDC.64 R28, c[0x0][0x640] ;  /* 0x00019000ff1c7b82 */ /* 0x000e220000000a00 */
[-CC-:B------:R-:W-:Y:S02]  /*0b00*/  SHF.R.U64 R30, R10, R8.reuse, R11.reuse ;  /* 0x000000080a1e7219 */ /* 0x180fe4000000120b */
[----:B------:R-:W-:Y:S02]  /*0b10*/  SHF.R.U32.HI R3, RZ, R8, R11 ;  /* 0x00000008ff037219 */ /* 0x000fe4000001160b */
[----:B------:R-:W-:-:S03]  /*0b20*/  IADD3 R5, P0, RZ, -R30, RZ ;  /* 0x8000001eff057210 */ /* 0x000fc60007f1e0ff */
[----:B------:R-:W1:Y:S02]  /*0b30*/  LDC R12, c[0x0][0x618] ;  /* 0x00018600ff0c7b82 */ /* 0x000e640000000800 */
[----:B------:R-:W-:Y:S02]  /*0b40*/  IMAD.X R3, RZ, RZ, ~R3, P0 ;  /* 0x000000ffff037224 */ /* 0x000fe400000e0e03 */
[----:B------:R-:W-:-:S04]  /*0b50*/  IMAD.WIDE.U32 R10, R5, R26, R16 ;  /* 0x0000001a050a7225 */ /* 0x000fc800078e0010 */
[----:B------:R-:W2:Y:S01]  /*0b60*/  LDC R20, c[0x0][0x608] ;  /* 0x00018200ff147b82 */ /* 0x000ea20000000800 */
[----:B------:R-:W-:Y:S02]  /*0b70*/  IMAD R8, R3, R26, RZ ;  /* 0x0000001a03087224 */ /* 0x000fe400078e02ff */
[----:B------:R-:W-:Y:S02]  /*0b80*/  IMAD.MOV.U32 R3, RZ, RZ, -0x1 ;  /* 0xffffffffff037424 */ /* 0x000fe400078e00ff */
[----:B------:R-:W-:Y:S02]  /*0b90*/  IMAD R5, R5, R27, R8 ;  /* 0x0000001b05057224 */ /* 0x000fe400078e0208 */
[----:B------:R-:W-:Y:S01]  /*0ba0*/  IMAD R26, R9, R23, R4 ;  /* 0x00000017091a7224 */ /* 0x000fe200078e0204 */
[----:B------:R-:W3:Y:S01]  /*0bb0*/  LDC R24, c[0x0][0x658] ;  /* 0x00019600ff187b82 */ /* 0x000ee20000000800 */
[----:B------:R-:W-:Y:S01]  /*0bc0*/  IMAD.IADD R5, R11, 0x1, R5 ;  /* 0x000000010b057824 */ /* 0x000fe200078e0205 */
[----:B0-----:R-:W-:Y:S01]  /*0bd0*/  ISETP.NE.U32.AND P0, PT, R28, RZ, PT ;  /* 0x000000ff1c00720c */ /* 0x001fe20003f05070 */
[----:B------:R-:W-:-:S03]  /*0be0*/  IMAD.MOV.U32 R23, RZ, RZ, 0x1 ;  /* 0x00000001ff177424 */ /* 0x000fc600078e00ff */
[----:B------:R-:W-:Y:S02]  /*0bf0*/  ISETP.NE.AND.EX P0, PT, R29, RZ, PT, P0 ;  /* 0x000000ff1d00720c */ /* 0x000fe40003f05300 */
[----:B------:R-:W0:Y:S01]  /*0c00*/  LDC R22, c[0x0][0x600] ;  /* 0x00018000ff167b82 */ /* 0x000e220000000800 */
[-CC-:B-1----:R-:W-:Y:S02]  /*0c10*/  SHF.R.U64 R14, R10, R12.reuse, R5.reuse ;  /* 0x0000000c0a0e7219 */ /* 0x182fe40000001205 */
[----:B------:R-:W-:-:S05]  /*0c20*/  SHF.R.U32.HI R5, RZ, R12, R5 ;  /* 0x0000000cff057219 */ /* 0x000fca0000011605 */
[----:B------:R-:W1:Y:S01]  /*0c30*/  LDC R15, c[0x0][0x648] ;  /* 0x00019200ff0f7b82 */ /* 0x000e620000000800 */
[-CC-:B--2---:R-:W-:Y:S02]  /*0c40*/  SHF.R.U64 R27, R14, R20.reuse, R5.reuse ;  /* 0x000000140e1b7219 */ /* 0x184fe40000001205 */
[----:B------:R-:W-:-:S05]  /*0c50*/  SHF.R.U32.HI R5, RZ, R20, R5 ;  /* 0x00000014ff057219 */ /* 0x000fca0000011605 */
[----:B------:R-:W2:Y:S01]  /*0c60*/  LDC R21, c[0x0][0x638] ;  /* 0x00018e00ff157b82 */ /* 0x000ea20000000800 */
[-CC-:B---3--:R-:W-:Y:S02]  /*0c70*/  SHF.R.U64 R20, R27, R24.reuse, R5.reuse ;  /* 0x000000181b147219 */ /* 0x188fe40000001205 */
[-C--:B------:R-:W-:Y:S02]  /*0c80*/  SHF.L.U32 R3, R3, R24.reuse, RZ ;  /* 0x0000001803037219 */ /* 0x080fe400000006ff */
[----:B------:R-:W-:Y:S01]  /*0c90*/  SHF.R.U32.HI R5, RZ, R24, R5 ;  /* 0x00000018ff057219 */ /* 0x000fe20000011605 */
[----:B------:R-:W-:Y:S01]  /*0ca0*/  IMAD.MOV.U32 R4, RZ, RZ, R20 ;  /* 0x000000ffff047224 */ /* 0x000fe200078e0014 */
[----:B------:R-:W-:Y:S01]  /*0cb0*/  LOP3.LUT R12, RZ, R3, RZ, 0x33, !PT ;  /* 0x00000003ff0c7212 */ /* 0x000fe200078e33ff */
[----:B------:R-:W3:Y:S01]  /*0cc0*/  LDC R25, c[0x0][0x610] ;  /* 0x00018400ff197b82 */ /* 0x000ee20000000800 */
[----:B------:R-:W-:Y:S05]  /*0cd0*/  @!P0 BRA `(.L_x_10) ;  /* 0x0000000000288947 */ /* 0x000fea0003800000 */
[----:B------:R-:W4:Y:S02]  /*0ce0*/  LDC R3, c[0x0][0x64c] ;  /* 0x00019300ff037b82 */ /* 0x000f240000000800 */
[----:B----4-:R-:W-:-:S05]  /*0cf0*/  IADD3 R3, P0, R20, R3, RZ ;  /* 0x0000000314037210 */ /* 0x010fca0007f1e0ff */
        /* <DEDUP_REMOVED lines=8> */
.L_x_10:
[----:B-1----:R-:W-:Y:S01]  /*0d80*/  SHF.R.U64 R4, R4, R15, R5 ;  /* 0x0000000f04047219 */ /* 0x002fe20000001205 */
[----:B0-----:R-:W-:Y:S01]  /*0d90*/  VIADD R5, R22, 0xffffffff ;  /* 0xffffffff16057836 */ /* 0x001fe20000000000 */
[----:B------:R-:W-:Y:S02]  /*0da0*/  SHF.L.U32 R3, R23, R24, RZ ;  /* 0x0000001817037219 */ /* 0x000fe400000006ff */
[----:B------:R-:W-:Y:S01]  /*0db0*/  LOP3.LUT R12, R27, R12, RZ, 0xc0, !PT ;  /* 0x0000000c1b0c7212 */ /* 0x000fe200078ec0ff */
[----:B------:R-:W-:Y:S01]  /*0dc0*/  IMAD.MOV R8, RZ, RZ, -R4 ;  /* 0x000000ffff087224 */ /* 0x000fe200078e0a04 */
[----:B------:R-:W-:-:S03]  /*0dd0*/  SEL R7, R7, R26, !P1 ;  /* 0x0000001a07077207 */ /* 0x000fc60004800000 */
[----:B------:R-:W-:Y:S01]  /*0de0*/  IMAD R12, R3, R4, R12 ;  /* 0x00000004030c7224 */ /* 0x000fe200078e020c */
[----:B------:R-:W-:Y:S01]  /*0df0*/  LOP3.LUT R4, R14, R5, RZ, 0xc0, !PT ;  /* 0x000000050e047212 */ /* 0x000fe200078ec0ff */
[----:B--2---:R-:W-:Y:S02]  /*0e00*/  IMAD R3, R8, R21, R20 ;  /* 0x0000001508037224 */ /* 0x004fe400078e0214 */
[----:B---3--:R-:W-:Y:S02]  /*0e10*/  IMAD R7, R12, R25, R7 ;  /* 0x000000190c077224 */ /* 0x008fe400078e0207 */
[----:B------:R-:W-:Y:S02]  /*0e20*/  IMAD.MOV.U32 R5, RZ, RZ, 0x1 ;  /* 0x00000001ff057424 */ /* 0x000fe400078e00ff */
[----:B------:R-:W-:Y:S02]  /*0e30*/  IMAD R4, R3, R22, R4 ;  /* 0x0000001603047224 */ /* 0x000fe400078e0204 */
[----:B------:R-:W-:Y:S01]  /*0e40*/  IMAD.MOV.U32 R22, RZ, RZ, R30 ;  /* 0x000000ffff167224 */ /* 0x000fe200078e001e */
[----:B------:R-:W-:-:S02]  /*0e50*/  PRMT R3, R5, 0x7610, R3 ;  /* 0x0000761005037816 */ /* 0x000fc40000000003 */
[----:B------:R-:W-:Y:S02]  /*0e60*/  SEL R98, R4, R7, !P1 ;  /* 0x0000000704627207 */ /* 0x000fe40004800000 */
[----:B------:R-:W-:-:S07]  /*0e70*/  SEL R99, R7, R4, !P1 ;  /* 0x0000000407637207 */ /* 0x000fce0004800000 */
.L_x_8:
[----:B------:R-:W-:-:S08]  /*0e80*/  NOP ;  /* 0x0000000000007918 */ /* 0x000fd00000000000 */
[----:B------:R-:W0:Y:S02]  /*0e90*/  USETMAXREG.TRY_ALLOC.CTAPOOL UP0, 0xe8 ;  /* 0x000000e8000079c8 */ /* 0x000e240008000600 */
[----:B0-----:R-:W-:-:S13]  /*0ea0*/  PLOP3.LUT P0, PT, PT, PT, UP0, 0x80, 0x0 ;  /* 0x000000000000781c */ /* 0x001fda0003f0f008 */
[----:B------:R-:W-:Y:S05]  /*0eb0*/  @!P0 BRA `(.L_x_8) ;  /* 0xfffffffc00f08947 */ /* 0x000fea000383ffff */
[----:B------:R-:W-:Y:S01]  /*0ec0*/  ULDC.64 UR4, c[0x0][0x598] ;  /* 0x0001660000047ab9 */ /* 0x000fe20000000a00 */
[----:B------:R-:W-:Y:S01]  /*0ed0*/  ULDC.64 UR38, c[0x0][0x208] ;  /* 0x0000820000267ab9 */ /* 0x000fe20000000a00 */
[----:B------:R-:W-:-:S04]  /*0ee0*/  ISETP.NE.U32.AND P0, PT, RZ, UR4, PT ;  /* 0x00000004ff007c0c */ /* 0x000fc8000bf05070 */
[----:B------:R-:W-:-:S13]  /*0ef0*/  ISETP.NE.AND.EX P0, PT, RZ, UR5, PT, P0 ;  /* 0x00000005ff007c0c */ /* 0x000fda000bf05300 */
[----:B------:R-:W-:Y:S05]  /*0f00*/  @!P0 BRA `(.L_x_11) ;  /* 0x00000000001c8947 */ /* 0x000fea0003800000 */
[----:B------:R-:W0:Y:S02]  /*0f10*/  LDC.64 R4, c[0x0][0x598] ;  /* 0x00016600ff047b82 */ /* 0x000e240000000a00 */
[----:B0-----:R-:W2:Y:S02]  /*0f20*/  LDG.E.64 R4, desc[UR38][R4.64] ;  /* 0x0000002604047981 */ /* 0x001ea4000c1e1b00 */
[----:B--2---:R-:W-:-:S04]  /*0f30*/  ISETP.NE.U32.AND P0, PT, R4, RZ, PT ;  /* 0x000000ff0400720c */ /* 0x004fc80003f05070 */
[----:B------:R-:W-:-:S13]  /*0f40*/  ISETP.NE.AND.EX P0, PT, R5, RZ, PT, P0 ;  /* 0x000000ff0500720c */ /* 0x000fda0003f05300 */
[----:B------:R-:W-:Y:S05]  /*0f50*/  @!P0 BRA `(.L_x_11) ;  /* 0x0000000000088947 */ /* 0x000fea0003800000 */
[----:B------:R0:W5:Y:S01]  /*0f60*/  LD.E R23, desc[UR38][R4.64] ;  /* 0x0000002604177980 */ /* 0x000162000c101900 */
[----:B------:R-:W-:Y:S05]  /*0f70*/  BRA `(.L_x_12) ;  /* 0x0000000000247947 */ /* 0x000fea0003800000 */
.L_x_11:
[----:B------:R-:W-:Y:S02]  /*0f80*/  ULDC.64 UR4, c[0x0][0x588] ;  /* 0x0001620000047ab9 */ /* 0x000fe40000000a00 */
[----:B------:R-:W-:-:S04]  /*0f90*/  ISETP.NE.U32.AND P0, PT, RZ, UR4, PT ;  /* 0x00000004ff007c0c */ /* 0x000fc8000bf05070 */
[----:B------:R-:W-:-:S13]  /*0fa0*/  ISETP.NE.AND.EX P0, PT, RZ, UR5, PT, P0 ;  /* 0x00000005ff007c0c */ /* 0x000fda000bf05300 */
[----:B------:R-:W-:Y:S05]  /*0fb0*/  @!P0 BRA `(.L_x_13) ;  /* 0x00000000000c8947 */ /* 0x000fea0003800000 */
[----:B------:R-:W0:Y:S02]  /*0fc0*/  LDC.64 R4, c[0x0][0x588] ;  /* 0x00016200ff047b82 */ /* 0x000e240000000a00 */
[----:B0-----:R1:W5:Y:S01]  /*0fd0*/  LDG.E R23, desc[UR38][R4.64] ;  /* 0x0000002604177981 */ /* 0x001362000c1e1900 */
[----:B------:R-:W-:Y:S05]  /*0fe0*/  BRA `(.L_x_12) ;  /* 0x0000000000087947 */ /* 0x000fea0003800000 */
.L_x_13:
[----:B------:R-:W-:Y:S02]  /*0ff0*/  ULDC UR4, c[0x0][0x580] ;  /* 0x0001600000047ab9 */ /* 0x000fe40000000800 */
[----:B------:R-:W-:-:S07]  /*1000*/  IMAD.U32 R23, RZ, RZ, UR4 ;  /* 0x00000004ff177e24 */ /* 0x000fce000f8e00ff */
.L_x_12:
[----:B------:R-:W-:Y:S02]  /*1010*/  ULDC.64 UR4, c[0x0][0x5a0] ;  /* 0x0001680000047ab9 */ /* 0x000fe40000000a00 */
[----:B------:R-:W-:-:S04]  /*1020*/  ISETP.NE.U32.AND P0, PT, RZ, UR4, PT ;  /* 0x00000004ff007c0c */ /* 0x000fc8000bf05070 */
[----:B------:R-:W-:-:S13]  /*1030*/  ISETP.NE.AND.EX P0, PT, RZ, UR5, PT, P0 ;  /* 0x00000005ff007c0c */ /* 0x000fda000bf05300 */
[----:B------:R-:W-:Y:S05]  /*1040*/  @!P0 BRA `(.L_x_14) ;  /* 0x00000000001c8947 */ /* 0x000fea0003800000 */
[----:B01----:R-:W0:Y:S02]  /*1050*/  LDC.64 R4, c[0x0][0x5a0] ;  /* 0x00016800ff047b82 */ /* 0x003e240000000a00 */
[----:B0-----:R-:W2:Y:S02]  /*1060*/  LDG.E.64 R4, desc[UR38][R4.64] ;  /* 0x0000002604047981 */ /* 0x001ea4000c1e1b00 */
[----:B--2---:R-:W-:-:S04]  /*1070*/  ISETP.NE.U32.AND P0, PT, R4, RZ, PT ;  /* 0x000000ff0400720c */ /* 0x004fc80003f05070 */
[----:B------:R-:W-:-:S13]  /*1080*/  ISETP.NE.AND.EX P0, PT, R5, RZ, PT, P0 ;  /* 0x000000ff0500720c */ /* 0x000fda0003f05300 */
[----:B------:R-:W-:Y:S05]  /*1090*/  @!P0 BRA `(.L_x_14) ;  /* 0x0000000000088947 */ /* 0x000fea0003800000 */
[----:B------:R0:W5:Y:S01]  /*10a0*/  LD.E R90, desc[UR38][R4.64] ;  /* 0x00000026045a7980 */ /* 0x000162000c101900 */
[----:B------:R-:W-:Y:S05]  /*10b0*/  BRA `(.L_x_15) ;  /* 0x0000000000247947 */ /* 0x000fea0003800000 */
.L_x_14:
[----:B------:R-:W-:Y:S02]  /*10c0*/  ULDC.64 UR4, c[0x0][0x590] ;  /* 0x0001640000047ab9 */ /* 0x000fe40000000a00 */
[----:B------:R-:W-:-:S04]  /*10d0*/  ISETP.NE.U32.AND P0, PT, RZ, UR4, PT ;  /* 0x00000004ff007c0c */ /* 0x000fc8000bf05070 */
[----:B------:R-:W-:-:S13]  /*10e0*/  ISETP.NE.AND.EX P0, PT, RZ, UR5, PT, P0 ;  /* 0x00000005ff007c0c */ /* 0x000fda000bf05300 */
[----:B------:R-:W-:Y:S05]  /*10f0*/  @!P0 BRA `(.L_x_16) ;  /* 0x00000000000c8947 */ /* 0x000fea0003800000 */
[----:B------:R-:W2:Y:S02]  /*1100*/  LDC.64 R90, c[0x0][0x590] ;  /* 0x00016400ff5a7b82 */ /* 0x000ea40000000a00 */
[----:B--2---:R2:W5:Y:S01]  /*1110*/  LDG.E R90, desc[UR38][R90.64] ;  /* 0x000000265a5a7981 */ /* 0x004562000c1e1900 */
[----:B------:R-:W-:Y:S05]  /*1120*/  BRA `(.L_x_15) ;  /* 0x0000000000087947 */ /* 0x000fea0003800000 */
.L_x_16:
[----:B------:R-:W-:Y:S02]  /*1130*/  ULDC UR4, c[0x0][0x584] ;  /* 0x0001610000047ab9 */ /* 0x000fe40000000800 */
[----:B------:R-:W-:-:S07]  /*1140*/  IMAD.U32 R90, RZ, RZ, UR4 ;  /* 0x00000004ff5a7e24 */ /* 0x000fce000f8e00ff */
.L_x_15:
[----:B------:R-:W-:-:S13]  /*1150*/  LOP3.LUT P0, RZ, R3, 0xff, RZ, 0xc0, !PT ;  /* 0x000000ff03ff7812 */ /* 0x000fda000780c0ff */
[----:B------:R-:W-:Y:S05]  /*1160*/  @!P0 EXIT ;  /* 0x000000000000894d */ /* 0x000fea0003800000 */
[----:B------:R-:W3:Y:S01]  /*1170*/  LDC R92, c[0x0][0x658] ;  /* 0x00019600ff5c7b82 */ /* 0x000ee20000000800 */
[----:B------:R-:W-:Y:S01]  /*1180*/  ULDC.64 UR6, c[0x0][0x288] ;  /* 0x0000a20000067ab9 */ /* 0x000fe20000000a00 */
[----:B------:R-:W-:Y:S01]  /*1190*/  LOP3.LUT R6, R6, 0x1, RZ, 0xc0, !PT ;  /* 0x0000000106067812 */ /* 0x000fe200078ec0ff */
[----:B------:R-:W-:Y:S01]  /*11a0*/  UIADD3 UR4, UR7, 0x1f, URZ ;  /* 0x0000001f07047890 */ /* 0x000fe2000fffe03f */
[----:B------:R-:W-:Y:S01]  /*11b0*/  SHF.R.U32.HI R3, RZ, 0x2, R93 ;  /* 0x00000002ff037819 */ /* 0x000fe2000001165d */
[----:B01----:R-:W-:Y:S01]  /*11c0*/  IMAD.MOV.U32 R5, RZ, RZ, -0x1 ;  /* 0xffffffffff057424 */ /* 0x003fe200078e00ff */
[----:B------:R-:W-:Y:S01]  /*11d0*/  SHF.R.U32.HI R0, RZ, 0x1, R0 ;  /* 0x00000001ff007819 */ /* 0x000fe20000011600 */
[----:B------:R-:W-:Y:S01]  /*11e0*/  USHF.R.S32.HI UR5, URZ, 0x1f, UR4 ;  /* 0x0000001f3f057899 */ /* 0x000fe20008011404 */
[----:B------:R-:W-:Y:S01]  /*11f0*/  IMAD.SHL.U32 R88, R6, 0x40, RZ ;  /* 0x0000004006587824 */ /* 0x000fe200078e00ff */
[----:B------:R-:W-:Y:S01]  /*1200*/  LOP3.LUT R3, R3, 0x7, RZ, 0xc0, !PT ;  /* 0x0000000703037812 */ /* 0x000fe200078ec0ff */
[----:B------:R-:W-:Y:S01]  /*1210*/  IMAD.MOV.U32 R7, RZ, RZ, 0x1 ;  /* 0x00000001ff077424 */ /* 0x000fe200078e00ff */
[----:B------:R-:W-:Y:S01]  /*1220*/  ULEA.HI UR5, UR5, UR4, URZ, 0x5 ;  /* 0x0000000405057291 */ /* 0x000fe2000f8f283f */
[----:B------:R-:W-:Y:S01]  /*1230*/  LOP3.LUT R0, R0, 0x30, RZ, 0xc0, !PT ;  /* 0x0000003000007812 */ /* 0x000fe200078ec0ff */
[----:B------:R-:W-:Y:S01]  /*1240*/  IMAD.U32 R4, RZ, RZ, UR6 ;  /* 0x00000006ff047e24 */ /* 0x000fe2000f8e00ff */
[--C-:B------:R-:W-:Y:S01]  /*1250*/  LOP3.LUT R88, R88, 0x40, R3.reuse, 0xe2, !PT ;  /* 0x0000004058587812 */ /* 0x100fe200078ee203 */
[----:B------:R-:W-:Y:S01]  /*1260*/  USHF.R.S32.HI UR43, URZ, 0x5, UR5 ;  /* 0x000000053f2b7899 */ /* 0x000fe20008011405 */
[-C--:B------:R-:W-:Y:S01]  /*1270*/  IADD3 R3, RZ, -R0.reuse, -R3 ;  /* 0x80000000ff037210 */ /* 0x080fe20007ffe803 */
[----:B------:R-:W-:Y:S01]  /*1280*/  ULDC UR4, c[0x0][0x284] ;  /* 0x0000a10000047ab9 */ /* 0x000fe20000000800 */
[C---:B--2---:R-:W-:Y:S01]  /*1290*/  LOP3.LUT R91, R93.reuse, 0x3, RZ, 0xc0, !PT ;  /* 0x000000035d5b7812 */ /* 0x044fe200078ec0ff */
[----:B------:R-:W-:Y:S01]  /*12a0*/  UISETP.LT.AND UP0, UPT, UR43, 0x1, UPT ;  /* 0x000000012b00788c */ /* 0x000fe2000bf01270 */
[----:B------:R-:W-:Y:S01]  /*12b0*/  LOP3.LUT R94, R93, 0x80, RZ, 0xc0, !PT ;  /* 0x000000805d5e7812 */ /* 0x000fe200078ec0ff */
[----:B------:R-:W-:Y:S01]  /*12c0*/  IMAD R3, R6, -0x40, R3 ;  /* 0xffffffc006037824 */ /* 0x000fe200078e0203 */
[----:B------:R-:W-:Y:S01]  /*12d0*/  LOP3.LUT R88, R88, R0, RZ, 0xfc, !PT ;  /* 0x0000000058587212 */ /* 0x000fe200078efcff */
[----:B------:R-:W-:Y:S01]  /*12e0*/  USEL UR44, UR43, 0x1, UP0 ;  /* 0x000000012b2c7887 */ /* 0x000fe20008000000 */
[-C--:B---3--:R-:W-:Y:S01]  /*12f0*/  SHF.L.U32 R5, R5, R92.reuse, RZ ;  /* 0x0000005c05057219 */ /* 0x088fe200000006ff */
[----:B------:R-:W-:Y:S01]  /*1300*/  IMAD R91, R91, -0x2, R4 ;  /* 0xfffffffe5b5b7824 */ /* 0x000fe200078e0204 */
[----:B------:R-:W-:Y:S01]  /*1310*/  SHF.L.U32 R92, R7, R92, RZ ;  /* 0x0000005c075c7219 */ /* 0x000fe200000006ff */
[----:B------:R-:W-:Y:S01]  /*1320*/  IMAD.SHL.U32 R93, R93, 0x2, RZ ;  /* 0x000000025d5d7824 */ /* 0x000fe200078e00ff */
[----:B------:R-:W-:Y:S01]  /*1330*/  SHF.R.U32.HI R94, RZ, 0x7, R94 ;  /* 0x00000007ff5e7819 */ /* 0x000fe2000001165e */
[----:B------:R-:W-:Y:S01]  /*1340*/  VIADD R96, R3, UR4 ;  /* 0x0000000403607c36 */ /* 0x000fe20008000000 */
[----:B------:R-:W-:Y:S01]  /*1350*/  LOP3.LUT R95, RZ, R5, RZ, 0x33, !PT ;  /* 0x00000005ff5f7212 */ /* 0x000fe200078e33ff */
[----:B------:R-:W-:Y:S01]  /*1360*/  IMAD.MOV.U32 R89, RZ, RZ, RZ ;  /* 0x000000ffff597224 */ /* 0x000fe200078e00ff */
[----:B------:R-:W-:Y:S01]  /*1370*/  UIADD3 UR44, UR43, -UR44, URZ ;  /* 0x8000002c2b2c7290 */ /* 0x000fe2000fffe03f */
[----:B------:R-:W-:Y:S01]  /*1380*/  UMOV UR40, URZ ;  /* 0x0000003f00287c82 */ /* 0x000fe20008000000 */
[----:B------:R-:W-:-:S10]  /*1390*/  UMOV UR41, URZ ;  /* 0x0000003f00297c82 */ /* 0x000fd40008000000 */
.L_x_166:
[----:B0-----:R-:W0:Y:S01]  /*13a0*/  SHFL.IDX PT, R0, R94, RZ, 0x1f ;  /* 0x00001fff5e007589 */ /* 0x001e2200000e0000 */
[----:B-1----:R-:W1:Y:S01]  /*13b0*/  S2UR UR7, SR_CgaCtaId ;  /* 0x00000000000779c3 */ /* 0x002e620000008800 */
[----:B------:R-:W-:Y:S01]  /*13c0*/  UMOV UR6, 0x400 ;  /* 0x0000040000067882 */ /* 0x000fe20000000000 */
[----:B0-----:R-:W-:Y:S01]  /*13d0*/  R2UR UR4, R0 ;  /* 0x00000000000472ca */ /* 0x001fe200000e0000 */
[----:B-1----:R-:W-:-:S12]  /*13e0*/  ULEA UR6, UR7, UR6, 0x18 ;  /* 0x0000000607067291 */ /* 0x002fd8000f8ec03f */
[----:B------:R-:W-:-:S04]  /*13f0*/  ULEA.HI UR5, UR4, UR4, URZ, 0x1 ;  /* 0x0000000404057291 */ /* 0x000fc8000f8f083f */
[----:B------:R-:W-:-:S04]  /*1400*/  ULOP3.LUT UR5, UR5, 0x1ffffe, URZ, 0xc0, !UPT ;  /* 0x001ffffe05057892 */ /* 0x000fc8000f8ec03f */
[----:B------:R-:W-:-:S03]  /*1410*/  UIADD3 UR5, UR4, -UR5, URZ ;  /* 0x8000000504057290 */ /* 0x000fc6000fffe03f */
[----:B------:R-:W-:Y:S01]  /*1420*/  ULDC UR4, c[0x0][0x28c] ;  /* 0x0000a30000047ab9 */ /* 0x000fe20000000800 */
[----:B------:R-:W-:Y:S01]  /*1430*/  ULEA UR5, UR5, UR6, 0xb ;  /* 0x0000000605057291 */ /* 0x000fe2000f8e583f */
[----:B------:R-:W-:-:S03]  /*1440*/  ISETP.LT.AND P0, PT, RZ, UR4, PT ;  /* 0x00000004ff007c0c */ /* 0x000fc6000bf01270 */
[----:B------:R-:W-:-:S04]  /*1450*/  UIADD3 UR5, UR5, 0x100, URZ ;  /* 0x0000010005057890 */ /* 0x000fc8000fffe03f */
[----:B------:R-:W-:-:S04]  /*1460*/  USHF.R.U32.HI UR5, URZ, 0x4, UR5 ;  /* 0x000000043f057899 */ /* 0x000fc80008011605 */
[----:B------:R-:W-:-:S04]  /*1470*/  ULOP3.LUT UR5, UR5, 0x3fff, URZ, 0xc0, !UPT ;  /* 0x00003fff05057892 */ /* 0x000fc8000f8ec03f */
[----:B------:R-:W-:Y:S01]  /*1480*/  ULOP3.LUT UR45, UR5, 0x10000, URZ, 0xfc, !UPT ;  /* 0x00010000052d7892 */ /* 0x000fe2000f8efc3f */
[----:B---3--:R-:W-:Y:S11]  /*1490*/  @P0 BRA `(.L_x_17) ;  /* 0x0000000000400947 */ /* 0x008ff60003800000 */
[----:B------:R-:W-:Y:S01]  /*14a0*/  MOV R0, 0x0 ;  /* 0x0000000000007802 */ /* 0x000fe20000000f00 */
[----:B------:R-:W-:Y:S01]  /*14b0*/  ULDC.64 UR4, c[0x4][0x68] ;  /* 0x01001a0000047ab9 */ /* 0x000fe20000000a00 */
[----:B------:R-:W-:Y:S01]  /*14c0*/  ULDC.64 UR6, c[0x4][0x8] ;  /* 0x0100020000067ab9 */ /* 0x000fe20000000a00 */
[----:B------:R-:W-:Y:S01]  /*14d0*/  IMAD.U32 R4, RZ, RZ, UR4 ;  /* 0x00000004ff047e24 */ /* 0x000fe2000f8e00ff */
[----:B------:R0:W1:Y:S01]  /*14e0*/  LDC.64 R14, c[0x4][R0] ;  /* 0x01000000000e7b82 */ /* 0x0000620000000a00 */
[----:B------:R-:W-:Y:S01]  /*14f0*/  IMAD.U32 R5, RZ, RZ, UR5 ;  /* 0x00000005ff057e24 */ /* 0x000fe2000f8e00ff */
[----:B------:R-:W-:Y:S01]  /*1500*/  ULDC.64 UR4, c[0x4][0x70] ;  /* 0x01001c0000047ab9 */ /* 0x000fe20000000a00 */
[----:B------:R-:W-:Y:S02]  /*1510*/  IMAD.U32 R10, RZ, RZ, UR6 ;  /* 0x00000006ff0a7e24 */ /* 0x000fe4000f8e00ff */
[----:B------:R-:W-:Y:S02]  /*1520*/  IMAD.U32 R6, RZ, RZ, UR4 ;  /* 0x00000004ff067e24 */ /* 0x000fe4000f8e00ff */
[----:B------:R-:W-:-:S02]  /*1530*/  IMAD.U32 R7, RZ, RZ, UR5 ;  /* 0x00000005ff077e24 */ /* 0x000fc4000f8e00ff */
[----:B------:R-:W-:Y:S02]  /*1540*/  IMAD.U32 R11, RZ, RZ, UR7 ;  /* 0x00000007ff0b7e24 */ /* 0x000fe4000f8e00ff */
[----:B------:R-:W-:Y:S02]  /*1550*/  IMAD.MOV.U32 R8, RZ, RZ, 0x1e1 ;  /* 0x000001e1ff087424 */ /* 0x000fe400078e00ff */
[----:B------:R-:W-:Y:S02]  /*1560*/  IMAD.MOV.U32 R12, RZ, RZ, 0x1 ;  /* 0x00000001ff0c7424 */ /* 0x000fe400078e00ff */
[----:B0-----:R-:W-:-:S07]  /*1570*/  IMAD.MOV.U32 R13, RZ, RZ, RZ ;  /* 0x000000ffff0d7224 */ /* 0x001fce00078e00ff */
[----:B------:R-:W-:-:S07]  /*1580*/  LEPC R20, `(.L_x_17) ;  /* 0x000000001014794e */ /* 0x000fce0000000000 */
[----:B-1---5:R-:W-:Y:S05]  /*1590*/  CALL.ABS.NOINC R14 ;  /* 0x000000000e007343 */ /* 0x022fea0003c00000 */
.L_x_17:
[----:B------:R-:W-:-:S04]  /*15a0*/  LOP3.LUT R0, R18, 0x1, RZ, 0xfc, !PT ;  /* 0x0000000112007812 */ /* 0x000fc800078efcff */
[----:B------:R-:W-:-:S13]  /*15b0*/  ISETP.NE.AND P0, PT, R0, 0x3, PT ;  /* 0x000000030000780c */ /* 0x000fda0003f05270 */
[----:B------:R-:W-:Y:S05]  /*15c0*/  @!P0 BRA `(.L_x_18) ;  /* 0x0000000000048947 */ /* 0x000fea0003800000 */
[----:B------:R-:W-:Y:S01]  /*15d0*/  BPT.TRAP 0x1 ;  /* 0x000000040000795c */ /* 0x000fe20000300000 */
.L_x_18:
[----:B------:R-:W0:Y:S01]  /*15e0*/  S2UR UR5, SR_CgaCtaId ;  /* 0x00000000000579c3 */ /* 0x000e220000008800 */
[----:B------:R-:W-:Y:S01]  /*15f0*/  UMOV UR4, 0x400 ;  /* 0x0000040000047882 */ /* 0x000fe20000000000 */
[----:B------:R-:W-:Y:S02]  /*1600*/  IMAD.U32 R0, RZ, RZ, UR40 ;  /* 0x00000028ff007e24 */ /* 0x000fe4000f8e00ff */
[----:B------:R-:W-:-:S03]  /*1610*/  IMAD.U32 R3, RZ, RZ, UR41 ;  /* 0x00000029ff037e24 */ /* 0x000fc6000f8e00ff */
[----:B------:R-:W-:Y:S01]  /*1620*/  SHF.L.U32 R0, R0, 0x1f, RZ ;  /* 0x0000001f00007819 */ /* 0x000fe200000006ff */
[----:B0-----:R-:W-:-:S06]  /*1630*/  ULEA UR4, UR5, UR4, 0x18 ;  /* 0x0000000405047291 */ /* 0x001fcc000f8ec03f */
[----:B------:R-:W-:-:S04]  /*1640*/  IMAD.U32 R6, RZ, RZ, UR4 ;  /* 0x00000004ff067e24 */ /* 0x000fc8000f8e00ff */
[----:B------:R-:W-:-:S04]  /*1650*/  IMAD R3, R3, 0x8, R6 ;  /* 0x0000000803037824 */ /* 0x000fc800078e0206 */
[----:B------:R0:W1:Y:S01]  /*1660*/  SYNCS.PHASECHK.TRANS64.TRYWAIT P1, [R3+URZ], R0 ;  /* 0x00000000030075a7 */ /* 0x000062000802017f */
[----:B------:R-:W-:Y:S05]  /*1670*/  @!P0 BRA `(.L_x_19) ;  /* 0x0000000000048947 */ /* 0x000fea0003800000 */
[----:B------:R-:W-:Y:S01]  /*1680*/  BPT.TRAP 0x1 ;  /* 0x000000040000795c */ /* 0x000fe20000300000 */
.L_x_19:
[----:B------:R-:W-:-:S05]  /*1690*/  IMAD.U32 R4, RZ, RZ, UR44 ;  /* 0x0000002cff047e24 */ /* 0x000fca000f8e00ff */
[----:B------:R-:W-:Y:S01]  /*16a0*/  ISETP.GE.AND P2, PT, R4, 0x1, PT ;  /* 0x000000010400780c */ /* 0x000fe20003f46270 */
[----:B-1----:R-:W-:-:S12]  /*16b0*/  @P1 BRA `(.L_x_20) ;  /* 0x0000000000081947 */ /* 0x002fd80003800000 */
[----:B------:R-:W1:Y:S02]  /*16c0*/  SYNCS.PHASECHK.TRANS64.TRYWAIT P1, [R3+URZ], R0 ;  /* 0x00000000030075a7 */ /* 0x000e64000802017f */
[----:B-1----:R-:W-:Y:S05]  /*16d0*/  @!P1 BRA `(.L_x_21) ;  /* 0x0000005400189947 */ /* 0x002fea0003800000 */
.L_x_20:
[----:B------:R-:W-:Y:S05]  /*16e0*/  WARPSYNC.ALL ;  /* 0x0000000000007948 */ /* 0x000fea0003800000 */
[----:B------:R-:W-:Y:S01]  /*16f0*/  R2UR UR4, R6 ;  /* 0x00000000060472ca */ /* 0x000fe200000e0000 */
[----:B------:R-:W-:Y:S01]  /*1700*/  WARPGROUP.ARRIVE ;  /* 0x00000000000079c5 */ /* 0x000fe20000000000 */
[----:B------:R-:W-:Y:S01]  /*1710*/  UMOV UR5, 0xc0000010 ;  /* 0xc000001000057882 */ /* 0x000fe20000000000 */
[----:B------:R-:W-:-:S10]  /*1720*/  UMOV UR7, 0xc0000010 ;  /* 0xc000001000077882 */ /* 0x000fd40000000000 */
[----:B------:R-:W-:-:S04]  /*1730*/  UIADD3 UR4, UR4, 0x3100, URZ ;  /* 0x0000310004047890 */ /* 0x000fc8000fffe03f */
[----:B------:R-:W-:-:S04]  /*1740*/  USHF.R.U32.HI UR4, URZ, 0x4, UR4 ;  /* 0x000000043f047899 */ /* 0x000fc80008011604 */
[----:B------:R-:W-:-:S04]  /*1750*/  ULOP3.LUT UR4, UR4, 0x3fff, URZ, 0xc0, !UPT ;  /* 0x00003fff04047892 */ /* 0x000fc8000f8ec03f */
[----:B------:R-:W-:Y:S02]  /*1760*/  ULOP3.LUT UR9, UR4, 0x10000, URZ, 0xfc, !UPT ;  /* 0x0001000004097892 */ /* 0x000fe4000f8efc3f */
[----:B------:R-:W-:Y:S02]  /*1770*/  ULEA UR4, UR41, UR45, 0x8 ;  /* 0x0000002d29047291 */ /* 0x000fe4000f8e403f */
[----:B------:R-:W-:-:S09]  /*1780*/  ULEA UR6, UR41, UR9, 0x8 ;  /* 0x0000000929067291 */ /* 0x000fd2000f8e403f */
[----:B------:R-:W-:Y:S03]  /*1790*/  IGMMA.64x128x32.S8.S8 R24, gdesc[UR4], RZ, !UPT, gsb0 ;  /* 0x03600000041879f1 */ /* 0x000fe6000c0410ff */
[----:B------:R-:W-:Y:S02]  /*17a0*/  WARPGROUP.DEPBAR.LE gsb0, 0x0 ;  /* 0x00008000000079c5 */ /* 0x000fe40000010000 */
[----:B------:R-:W-:Y:S05]  /*17b0*/  @!P2 BRA `(.L_x_22) ;  /* 0x0000000000cca947 */ /* 0x000fea0003800000 */
[----:B------:R-:W-:Y:S01]  /*17c0*/  UIADD3 UR4, UR41, 0x1, URZ ;  /* 0x0000000129047890 */ /* 0x000fe2000fffe03f */
[----:B01----:R-:W-:Y:S02]  /*17d0*/  IMAD.U32 R0, RZ, RZ, UR44 ;  /* 0x0000002cff007e24 */ /* 0x003fe4000f8e00ff */
[----:B------:R-:W-:Y:S01]  /*17e0*/  IMAD.U32 R3, RZ, RZ, UR41 ;  /* 0x00000029ff037e24 */ /* 0x000fe2000f8e00ff */
[----:B------:R-:W-:-:S04]  /*17f0*/  UISETP.NE.AND UP0, UPT, UR4, 0x3, UPT ;  /* 0x000000030400788c */ /* 0x000fc8000bf05270 */
[----:B------:R-:W-:Y:S02]  /*1800*/  USEL UR5, URZ, 0x1, UP0 ;  /* 0x000000013f057887 */ /* 0x000fe40008000000 */
[----:B------:R-:W-:Y:S02]  /*1810*/  USEL UR8, UR4, URZ, UP0 ;  /* 0x0000003f04087287 */ /* 0x000fe40008000000 */
[----:B------:R-:W-:-:S06]  /*1820*/  ULOP3.LUT UR5, UR40, UR5, URZ, 0x3c, !UPT ;  /* 0x0000000528057292 */ /* 0x000fcc000f8e3c3f */
[----:B------:R-:W-:-:S07]  /*1830*/  IMAD.U32 R7, RZ, RZ, UR5 ;  /* 0x00000005ff077e24 */ /* 0x000fce000f8e00ff */
.L_x_29:
[----:B------:R-:W-:Y:S05]  /*1840*/  @!P0 BRA `(.L_x_23) ;  /* 0x0000000000048947 */ /* 0x000fea0003800000 */
[----:B------:R-:W-:Y:S01]  /*1850*/  BPT.TRAP 0x1 ;  /* 0x000000040000795c */ /* 0x000fe20000300000 */
.L_x_23:
[----:B------:R-:W0:Y:S01]  /*1860*/  S2UR UR5, SR_CgaCtaId ;  /* 0x00000000000579c3 */ /* 0x000e220000008800 */
[----:B------:R-:W-:Y:S01]  /*1870*/  UMOV UR4, 0x400 ;  /* 0x0000040000047882 */ /* 0x000fe20000000000 */
[----:B------:R-:W-:Y:S01]  /*1880*/  IMAD.U32 R5, RZ, RZ, UR8 ;  /* 0x00000008ff057e24 */ /* 0x000fe2000f8e00ff */
[----:B------:R-:W-:Y:S01]  /*1890*/  SHF.L.U32 R4, R7, 0x1f, RZ ;  /* 0x0000001f07047819 */ /* 0x000fe200000006ff */
[----:B0-----:R-:W-:-:S06]  /*18a0*/  ULEA UR4, UR5, UR4, 0x18 ;  /* 0x0000000405047291 */ /* 0x001fcc000f8ec03f */
[----:B------:R-:W-:-:S04]  /*18b0*/  IMAD.U32 R6, RZ, RZ, UR4 ;  /* 0x00000004ff067e24 */ /* 0x000fc8000f8e00ff */
[----:B------:R-:W-:-:S04]  /*18c0*/  IMAD R5, R5, 0x8, R6 ;  /* 0x0000000805057824 */ /* 0x000fc800078e0206 */
[----:B------:R0:W1:Y:S01]  /*18d0*/  SYNCS.PHASECHK.TRANS64.TRYWAIT P1, [R5+URZ], R4 ;  /* 0x00000004050075a7 */ /* 0x000062000802017f */
[----:B------:R-:W-:Y:S05]  /*18e0*/  @!P0 BRA `(.L_x_24) ;  /* 0x0000000000048947 */ /* 0x000fea0003800000 */
[----:B------:R-:W-:Y:S01]  /*18f0*/  BPT.TRAP 0x1 ;  /* 0x000000040000795c */ /* 0x000fe20000300000 */
.L_x_24:
[----:B-1----:R-:W-:Y:S05]  /*1900*/  @P1 BRA `(.L_x_25) ;  /* 0x0000000000081947 */ /* 0x002fea0003800000 */
[----:B------:R-:W1:Y:S02]  /*1910*/  SYNCS.PHASECHK.TRANS64.TRYWAIT P1, [R5+URZ], R4 ;  /* 0x00000004050075a7 */ /* 0x000e64000802017f */
[----:B-1----:R-:W-:Y:S05]  /*1920*/  @!P1 BRA `(.L_x_26) ;  /* 0x0000005000989947 */ /* 0x002fea0003800000 */
.L_x_25:
[----:B------:R-:W-:Y:S01]  /*1930*/  ULEA UR4, UR8, UR45, 0x8 ;  /* 0x0000002d08047291 */ /* 0x000fe2000f8e403f */
[----:B------:R-:W-:Y:S01]  /*1940*/  WARPGROUP.ARRIVE ;  /* 0x00000000000079c5 */ /* 0x000fe20000000000 */
[----:B------:R-:W-:Y:S01]  /*1950*/  ULEA UR6, UR8, UR9, 0x8 ;  /* 0x0000000908067291 */ /* 0x000fe2000f8e403f */
[----:B------:R-:W-:Y:S01]  /*1960*/  UMOV UR5, 0xc0000010 ;  /* 0xc000001000057882 */ /* 0x000fe20000000000 */
[----:B------:R-:W-:-:S07]  /*1970*/  UMOV UR7, 0xc0000010 ;  /* 0xc000001000077882 */ /* 0x000fce0000000000 */
[----:B------:R-:W-:Y:S03]  /*1980*/  IGMMA.64x128x32.S8.S8 R24, gdesc[UR4], R24, gsb0 ;  /* 0x03600000041879f1 */ /* 0x000fe60008041018 */
[----:B------:R-:W-:Y:S02]  /*1990*/  WARPGROUP.DEPBAR.LE gsb0, 0x0 ;  /* 0x00008000000079c5 */ /* 0x000fe40000010000 */
[----:B------:R-:W-:Y:S05]  /*19a0*/  @!P0 BRA `(.L_x_27) ;  /* 0x0000000000048947 */ /* 0x000fea0003800000 */
[----:B------:R-:W-:Y:S01]  /*19b0*/  BPT.TRAP 0x1 ;  /* 0x000000040000795c */ /* 0x000fe20000300000 */
.L_x_27:
[----:B------:R-:W-:-:S13]  /*19c0*/  ISETP.NE.AND P1, PT, R100, RZ, PT ;  /* 0x000000ff6400720c */ /* 0x000fda0003f25270 */
[----:B01----:R-:W-:-:S04]  /*19d0*/  @P1 IMAD R4, R3, 0x8, R6 ;  /* 0x0000000803041824 */ /* 0x003fc800078e0206 */
[----:B------:R-:W-:-:S05]  /*19e0*/  @P1 VIADD R4, R4, 0x18 ;  /* 0x0000001804041836 */ /* 0x000fca0000000000 */
[----:B------:R-:W-:-:S04]  /*19f0*/  @P1 PRMT R4, R19, 0x654, R4 ;  /* 0x0000065413041816 */ /* 0x000fc80000000004 */
[----:B------:R0:W-:Y:S01]  /*1a00*/  @P1 SYNCS.ARRIVE.TRANS64.RED.A1T0 RZ, [R4+URZ], RZ ;  /* 0x000000ff04ff19a7 */ /* 0x0001e2000810043f */
[----:B------:R-:W-:-:S13]  /*1a10*/  ISETP.GT.U32.AND P1, PT, R18, 0x1, PT ;  /* 0x000000011200780c */ /* 0x000fda0003f24070 */
[----:B0-----:R-:W-:Y:S05]  /*1a20*/  @P1 BRA `(.L_x_28) ;  /* 0x0000000000041947 */ /* 0x001fea0003800000 */
[----:B------:R-:W-:Y:S01]  /*1a30*/  BPT.TRAP 0x1 ;  /* 0x000000040000795c */ /* 0x000fe20000300000 */
.L_x_28:
[----:B------:R-:W-:Y:S01]  /*1a40*/  UIADD3 UR8, UR8, 0x1, URZ ;  /* 0x0000000108087890 */ /* 0x000fe2000fffe03f */
[C---:B------:R-:W-:Y:S01]  /*1a50*/  ISETP.GT.AND P2, PT, R0.reuse, 0x1, PT ;  /* 0x000000010000780c */ /* 0x040fe20003f44270 */
[----:B------:R-:W-:Y:S02]  /*1a60*/  VIADD R3, R3, 0x1 ;  /* 0x0000000103037836 */ /* 0x000fe40000000000 */
[----:B------:R-:W-:Y:S01]  /*1a70*/  UISETP.NE.AND UP0, UPT, UR8, 0x3, UPT ;  /* 0x000000030800788c */ /* 0x000fe2000bf05270 */
[----:B------:R-:W-:Y:S02]  /*1a80*/  VIADD R0, R0, 0xffffffff ;  /* 0xffffffff00007836 */ /* 0x000fe40000000000 */
[C---:B------:R-:W-:Y:S01]  /*1a90*/  ISETP.NE.AND P1, PT, R3.reuse, 0x3, PT ;  /* 0x000000030300780c */ /* 0x040fe20003f25270 */
[----:B------:R-:W-:Y:S02]  /*1aa0*/  USEL UR4, URZ, 0x1, UP0 ;  /* 0x000000013f047887 */ /* 0x000fe40008000000 */
[----:B------:R-:W-:Y:S01]  /*1ab0*/  USEL UR8, UR8, URZ, UP0 ;  /* 0x0000003f08087287 */ /* 0x000fe20008000000 */
[----:B------:R-:W-:-:S03]  /*1ac0*/  SEL R3, R3, RZ, P1 ;  /* 0x000000ff03037207 */ /* 0x000fc60000800000 */
[----:B------:R-:W-:Y:S01]  /*1ad0*/  LOP3.LUT R7, R7, UR4, RZ, 0x3c, !PT ;  /* 0x0000000407077c12 */ /* 0x000fe2000f8e3cff */
[----:B------:R-:W-:Y:S07]  /*1ae0*/  @P2 BRA `(.L_x_29) ;  /* 0xfffffffc00542947 */ /* 0x000fee000383ffff */
.L_x_22:
[----:B01----:R-:W0:Y:S02]  /*1af0*/  LDC R0, c[0x0][0x28c] ;  /* 0x0000a300ff007b82 */ /* 0x003e240000000800 */
[----:B0-----:R-:W-:-:S13]  /*1b00*/  ISETP.GE.AND P1, PT, R0, 0x1, PT ;  /* 0x000000010000780c */ /* 0x001fda0003f26270 */
[----:B------:R-:W-:Y:S05]  /*1b10*/  @!P1 BRA `(.L_x_30) ;  /* 0x0000000000449947 */ /* 0x000fea0003800000 */
[----:B------:R-:W-:Y:S05]  /*1b20*/  @!P0 BRA `(.L_x_31) ;  /* 0x0000000000048947 */ /* 0x000fea0003800000 */
[----:B------:R-:W-:Y:S01]  /*1b30*/  BPT.TRAP 0x1 ;  /* 0x000000040000795c */ /* 0x000fe20000300000 */
.L_x_31:
[----:B------:R-:W-:-:S13]  /*1b40*/  ISETP.NE.AND P0, PT, R100, RZ, PT ;  /* 0x000000ff6400720c */ /* 0x000fda0003f05270 */
[----:B------:R-:W-:-:S05]  /*1b50*/  VOTEU.ANY UP0, P0 ;  /* 0x00000000003f7886 */ /* 0x000fca0000000100 */
[----:B------:R-:W-:-:S06]  /*1b60*/  @UP0 UIADD3 UR4, UR44, UR41, URZ ;  /* 0x000000292c040290 */ /* 0x000fcc000fffe03f */
[----:B------:R-:W-:Y:S02]  /*1b70*/  IMAD.U32 R4, RZ, RZ, UR4 ;  /* 0x00000004ff047e24 */ /* 0x000fe4000f8e00ff */
[----:B------:R-:W-:Y:S02]  /*1b80*/  IMAD.U32 R3, RZ, RZ, UR4 ;  /* 0x00000004ff037e24 */ /* 0x000fe4000f8e00ff */
[----:B------:R-:W-:-:S05]  /*1b90*/  @P0 IMAD.WIDE.U32 R4, R4, -0x55555555, RZ ;  /* 0xaaaaaaab04040825 */ /* 0x000fca00078e00ff */
[----:B------:R-:W-:-:S05]  /*1ba0*/  @P0 SHF.R.U32.HI R0, RZ, 0x1, R5 ;  /* 0x00000001ff000819 */ /* 0x000fca0000011605 */
[----:B------:R-:W-:-:S04]  /*1bb0*/  @P0 IMAD R0, R0, -0x3, R3 ;  /* 0xfffffffd00000824 */ /* 0x000fc800078e0203 */
[----:B------:R-:W-:-:S04]  /*1bc0*/  @P0 IMAD R0, R0, 0x8, R6 ;  /* 0x0000000800000824 */ /* 0x000fc800078e0206 */
[----:B------:R-:W-:-:S05]  /*1bd0*/  @P0 VIADD R0, R0, 0x18 ;  /* 0x0000001800000836 */ /* 0x000fca0000000000 */
[----:B------:R-:W-:-:S04]  /*1be0*/  @P0 PRMT R0, R19, 0x654, R0 ;  /* 0x0000065413000816 */ /* 0x000fc80000000000 */
[----:B------:R0:W-:Y:S01]  /*1bf0*/  @P0 SYNCS.ARRIVE.TRANS64.RED.A1T0 RZ, [R0+URZ], RZ ;  /* 0x000000ff00ff09a7 */ /* 0x0001e2000810043f */
[----:B------:R-:W-:-:S13]  /*1c00*/  ISETP.GT.U32.AND P0, PT, R18, 0x1, PT ;  /* 0x000000011200780c */ /* 0x000fda0003f04070 */
[----:B0-----:R-:W-:Y:S05]  /*1c10*/  @P0 BRA `(.L_x_30) ;  /* 0x0000000000040947 */ /* 0x001fea0003800000 */
[----:B------:R-:W-:Y:S01]  /*1c20*/  BPT.TRAP 0x1 ;  /* 0x000000040000795c */ /* 0x000fe20000300000 */
.L_x_30:
[----:B------:R-:W-:Y:S01]  /*1c30*/  IMAD.SHL.U32 R98, R98, 0x80, RZ ;  /* 0x0000008062627824 */ /* 0x000fe200078e00ff */
[----:B------:R-:W-:Y:S01]  /*1c40*/  UIADD3 UR41, UR43, UR41, URZ ;  /* 0x000000292b297290 */ /* 0x000fe2000fffe03f */
[----:B------:R-:W-:Y:S01]  /*1c50*/  IMAD.SHL.U32 R3, R99, 0x80, RZ ;  /* 0x0000008063037824 */ /* 0x000fe200078e00ff */
[----:B------:R-:W-:Y:S01]  /*1c60*/  ULDC UR7, c[0x0][0x288] ;  /* 0x0000a20000077ab9 */ /* 0x000fe20000000800 */
[----:B------:R-:W-:Y:S01]  /*1c70*/  ULDC UR10, c[0x0][0x284] ;  /* 0x0000a100000a7ab9 */ /* 0x000fe20000000800 */
[----:B------:R-:W-:Y:S01]  /*1c80*/  UISETP.GT.U32.AND UP0, UPT, UR41, 0x2, UPT ;  /* 0x000000022900788c */ /* 0x000fe2000bf04070 */
[C---:B------:R-:W-:Y:S01]  /*1c90*/  ISETP.GE.AND P0, PT, R98.reuse, UR7, PT ;  /* 0x0000000762007c0c */ /* 0x040fe2000bf06270 */
[----:B------:R-:W-:Y:S01]  /*1ca0*/  UISETP.GE.U32.AND UP1, UPT, UR43, 0x3, UPT ;  /* 0x000000032b00788c */ /* 0x000fe2000bf26070 */
[----:B------:R-:W-:Y:S01]  /*1cb0*/  SHF.R.S32.HI R12, RZ, 0x1f, R22 ;  /* 0x0000001fff0c7819 */ /* 0x000fe20000011416 */
[----:B------:R-:W-:Y:S01]  /*1cc0*/  UISETP.LT.U32.AND UP0, UPT, UR43, 0x3, UP0 ;  /* 0x000000032b00788c */ /* 0x000fe20008701070 */
[----:B------:R-:W-:Y:S01]  /*1cd0*/  ISETP.GE.OR P0, PT, R3, UR10, P0 ;  /* 0x0000000a03007c0c */ /* 0x000fe20008706670 */
[----:B------:R-:W-:Y:S01]  /*1ce0*/  ULDC.64 UR8, c[0x0][0x5d0] ;  /* 0x0001740000087ab9 */ /* 0x000fe20000000a00 */
[----:B------:R-:W-:Y:S01]  /*1cf0*/  LOP3.LUT R8, R98, 0x6, R93, 0xf8, !PT ;  /* 0x0000000662087812 */ /* 0x000fe200078ef85d */
[----:B------:R-:W-:Y:S01]  /*1d00*/  UIMAD.WIDE.U32 UR4, UR41, -0x55555555, URZ ;  /* 0xaaaaaaab290478a5 */ /* 0x000fe2000f8e003f */
[----:B------:R-:W-:Y:S01]  /*1d10*/  IMAD R5, R12, UR8, RZ ;  /* 0x000000080c057c24 */ /* 0x000fe2000f8e02ff */
[----:B------:R-:W-:Y:S01]  /*1d20*/  USEL UR6, URZ, 0x1, !UP0 ;  /* 0x000000013f067887 */ /* 0x000fe2000c000000 */
[--C-:B------:R-:W-:Y:S01]  /*1d30*/  SHF.R.S32.HI R9, RZ, 0x1f, R8.reuse ;  /* 0x0000001fff097819 */ /* 0x100fe20000011408 */
[----:B------:R-:W-:Y:S01]  /*1d40*/  USHF.R.U32.HI UR4, URZ, 0x1, UR5 ;  /* 0x000000013f047899 */ /* 0x000fe20008011605 */
[C---:B------:R-:W-:Y:S01]  /*1d50*/  IMAD R7, R22.reuse, UR9, R5 ;  /* 0x0000000916077c24 */ /* 0x040fe2000f8e0205 */
[----:B------:R-:W-:Y:S01]  /*1d60*/  ULOP3.LUT UR40, UR40, UR6, URZ, 0x3c, !UPT ;  /* 0x0000000628287292 */ /* 0x000fe2000f8e3c3f */
[----:B------:R-:W-:Y:S01]  /*1d70*/  IMAD.MOV.U32 R0, RZ, RZ, -0x1 ;  /* 0xffffffffff007424 */ /* 0x000fe200078e00ff */
[----:B------:R-:W-:Y:S01]  /*1d80*/  UIMAD UR41, UR4, -0x3, UR41 ;  /* 0xfffffffd042978a4 */ /* 0x000fe2000f8e0229 */
[----:B------:R-:W-:Y:S01]  /*1d90*/  IMAD.WIDE.U32 R4, R22, UR8, R8 ;  /* 0x0000000816047c25 */ /* 0x000fe2000f8e0008 */
[----:B------:R-:W-:-:S03]  /*1da0*/  @UP1 ULOP3.LUT UR40, UR40, 0x1, UR4, 0x78, !UPT ;  /* 0x0000000128281892 */ /* 0x000fc6000f8e7804 */
[----:B------:R-:W-:Y:S01]  /*1db0*/  IMAD.IADD R5, R5, 0x1, R7 ;  /* 0x0000000105057824 */ /* 0x000fe200078e0207 */
[----:B------:R-:W-:Y:S08]  /*1dc0*/  @P0 BRA `(.L_x_32) ;  /* 0x0000003000ac0947 */ /* 0x000ff00003800000 */
[----:B------:R-:W0:Y:S01]  /*1dd0*/  LDC.64 R10, c[0x0][0x5c8] ;  /* 0x00017200ff0a7b82 */ /* 0x000e220000000a00 */
[----:B------:R-:W-:Y:S01]  /*1de0*/  IMAD.WIDE R14, R99, 0x80, R88 ;  /* 0x00000080630e7825 */ /* 0x000fe200078e0258 */
[----:B------:R-:W-:Y:S01]  /*1df0*/  ULDC.64 UR4, c[0x0][0x5c0] ;  /* 0x0001700000047ab9 */ /* 0x000fe20000000a00 */
[----:B------:R-:W-:Y:S02]  /*1e00*/  BSSY B0, `(.L_x_32) ;  /* 0x0000327000007945 */ /* 0x000fe40003800000 */
[----:B------:R-:W-:Y:S02]  /*1e10*/  IMAD.IADD R101, R96, 0x1, -R3 ;  /* 0x0000000160657824 */ /* 0x000fe400078e0a03 */
[----:B------:R-:W-:Y:S02]  /*1e20*/  IMAD.IADD R3, R91, 0x1, -R98 ;  /* 0x000000015b037824 */ /* 0x000fe400078e0a62 */
[-C--:B0-----:R-:W-:Y:S02]  /*1e30*/  IMAD R6, R15, R10.reuse, RZ ;  /* 0x0000000a0f067224 */ /* 0x081fe400078e02ff */
[----:B------:R-:W-:-:S04]  /*1e40*/  IMAD.WIDE.U32 R4, R14, R10, R4 ;  /* 0x0000000a0e047225 */ /* 0x000fc800078e0004 */
[----:B------:R-:W-:Y:S01]  /*1e50*/  IMAD R7, R14, R11, R6 ;  /* 0x0000000b0e077224 */ /* 0x000fe200078e0206 */
[----:B------:R-:W-:-:S03]  /*1e60*/  IADD3 R4, P0, R4, UR4, RZ ;  /* 0x0000000404047c10 */ /* 0x000fc6000ff1e0ff */
[----:B------:R-:W-:Y:S01]  /*1e70*/  IMAD.IADD R7, R5, 0x1, R7 ;  /* 0x0000000105077824 */ /* 0x000fe200078e0207 */
[----:B------:R-:W-:-:S04]  /*1e80*/  LEA R6, P1, R10, R4, 0x3 ;  /* 0x000000040a067211 */ /* 0x000fc800078218ff */
[----:B------:R-:W-:Y:S02]  /*1e90*/  IADD3.X R5, R7, UR5, RZ, P0, !PT ;  /* 0x0000000507057c10 */ /* 0x000fe400087fe4ff */
[----:B-----5:R-:W-:Y:S02]  /*1ea0*/  ISETP.NE.AND P0, PT, R90, RZ, PT ;  /* 0x000000ff5a00720c */ /* 0x020fe40003f05270 */
[----:B------:R-:W-:-:S11]  /*1eb0*/  LEA.HI.X R7, R10, R5, R11, 0x3, P1 ;  /* 0x000000050a077211 */ /* 0x000fd600008f1c0b */
[----:B------:R-:W-:Y:S05]  /*1ec0*/  @!P0 BRA `(.L_x_33) ;  /* 0x0000002400608947 */ /* 0x000fea0003800000 */
[----:B------:R-:W0:Y:S01]  /*1ed0*/  LDC.64 R102, c[0x0][0x5b0] ;  /* 0x00016c00ff667b82 */ /* 0x000e220000000a00 */
[----:B------:R-:W-:Y:S01]  /*1ee0*/  ULDC.64 UR4, c[0x0][0x5b8] ;  /* 0x00016e0000047ab9 */ /* 0x000fe20000000a00 */
[----:B------:R-:W-:Y:S01]  /*1ef0*/  ISETP.GE.AND P1, PT, R101, 0x1, PT ;  /* 0x000000016500780c */ /* 0x000fe20003f26270 */
[----:B------:R-:W-:Y:S01]  /*1f00*/  IMAD R11, R12, UR4, RZ ;  /* 0x000000040c0b7c24 */ /* 0x000fe2000f8e02ff */
[----:B------:R-:W-:Y:S01]  /*1f10*/  BSSY B1, `(.L_x_34) ;  /* 0x000000e000017945 */ /* 0x000fe20003800000 */
[C---:B------:R-:W-:Y:S01]  /*1f20*/  IMAD.WIDE.U32 R20, R22.reuse, UR4, R8 ;  /* 0x0000000416147c25 */ /* 0x040fe2000f8e0008 */
[----:B------:R-:W-:Y:S02]  /*1f30*/  ISETP.LT.OR P2, PT, R3, 0x1, !P1 ;  /* 0x000000010300780c */ /* 0x000fe40004f41670 */
[----:B------:R-:W1:Y:S01]  /*1f40*/  LDC.64 R104, c[0x0][0x5a8] ;  /* 0x00016a00ff687b82 */ /* 0x000e620000000a00 */
[----:B------:R-:W-:Y:S02]  /*1f50*/  IMAD R11, R22, UR5, R11 ;  /* 0x00000005160b7c24 */ /* 0x000fe4000f8e020b */
[----:B------:R-:W-:-:S02]  /*1f60*/  IMAD.MOV.U32 R12, RZ, RZ, R20 ;  /* 0x000000ffff0c7224 */ /* 0x000fc400078e0014 */
[----:B------:R-:W-:Y:S02]  /*1f70*/  IMAD.IADD R13, R21, 0x1, R11 ;  /* 0x00000001150d7824 */ /* 0x000fe400078e020b */
[-C--:B0-----:R-:W-:Y:S02]  /*1f80*/  IMAD R10, R15, R102.reuse, RZ ;  /* 0x000000660f0a7224 */ /* 0x081fe400078e02ff */
[----:B------:R-:W-:-:S04]  /*1f90*/  IMAD.WIDE.U32 R8, R14, R102, R12 ;  /* 0x000000660e087225 */ /* 0x000fc800078e000c */
[----:B------:R-:W-:Y:S01]  /*1fa0*/  IMAD R99, R14, R103, R10 ;  /* 0x000000670e637224 */ /* 0x000fe200078e020a */
[----:B-1----:R-:W-:-:S04]  /*1fb0*/  IADD3 R8, P0, R8, R104, RZ ;  /* 0x0000006808087210 */ /* 0x002fc80007f1e0ff */
[----:B------:R-:W-:Y:S01]  /*1fc0*/  IADD3.X R9, R105, R9, R99, P0, !PT ;  /* 0x0000000969097210 */ /* 0x000fe200007fe463 */
[----:B------:R-:W-:Y:S08]  /*1fd0*/  @P2 BRA `(.L_x_35) ;  /* 0x0000000000042947 */ /* 0x000ff00003800000 */
[----:B------:R0:W5:Y:S02]  /*1fe0*/  LDG.E.U8 R97, desc[UR38][R8.64] ;  /* 0x0000002608617981 */ /* 0x000164000c1e1100 */
.L_x_35:
[----:B------:R-:W-:Y:S05]  /*1ff0*/  BSYNC B1 ;  /* 0x0000000000017941 */ /* 0x000fea0003800000 */
.L_x_34:
[----:B-----5:R-:W-:Y:S01]  /*2000*/  LOP3.LUT R10, R97, 0xffff, RZ, 0xc0, !PT ;  /* 0x0000ffff610a7812 */ /* 0x020fe200078ec0ff */
[----:B------:R-:W-:Y:S01]  /*2010*/  BSSY B1, `(.L_x_36) ;  /* 0x0000010000017945 */ /* 0x000fe20003800000 */
[----:B------:R-:W-:Y:S02]  /*2020*/  SHF.L.U64.HI R11, R102, 0x3, R103 ;  /* 0x00000003660b7819 */ /* 0x000fe40000010267 */
[----:B------:R-:W-:Y:S01]  /*2030*/  PRMT R15, R10, 0x8880, RZ ;  /* 0x000088800a0f7816 */ /* 0x000fe200000000ff */
[----:B------:R-:W-:Y:S01]  /*2040*/  IMAD.SHL.U32 R10, R102, 0x8, RZ ;  /* 0x00000008660a7824 */ /* 0x000fe200078e00ff */
[----:B------:R-:W-:-:S03]  /*2050*/  ISETP.GE.AND P0, PT, R101, 0x9, PT ;  /* 0x000000096500780c */ /* 0x000fc60003f06270 */
[----:B------:R-:W-:Y:S02]  /*2060*/  IMAD R22, R15, R90, RZ ;  /* 0x0000005a0f167224 */ /* 0x000fe400078e02ff */
[----:B------:R-:W-:-:S04]  /*2070*/  IMAD.WIDE.U32 R10, R14, R102, R10 ;  /* 0x000000660e0a7225 */ /* 0x000fc800078e000a */
[----:B------:R-:W-:Y:S01]  /*2080*/  @!P2 IMAD R15, R24, R23, R22 ;  /* 0x00000017180fa224 */ /* 0x000fe200078e0216 */
[----:B------:R-:W-:Y:S01]  /*2090*/  IADD3 R10, P3, P4, R20, R104, R10 ;  /* 0x00000068140a7210 */ /* 0x000fe20007c7e00a */
[----:B------:R-:W-:-:S03]  /*20a0*/  IMAD.IADD R14, R99, 0x1, R11 ;  /* 0x00000001630e7824 */ /* 0x000fc600078e020b */
[----:B------:R1:W-:Y:S01]  /*20b0*/  @!P2 STG.E.U8 desc[UR38][R4.64], R15 ;  /* 0x0000000f0400a986 */ /* 0x0003e2000c101126 */
[----:B------:R-:W-:-:S13]  /*20c0*/  ISETP.LT.OR P2, PT, R3, 0x2, !P1 ;  /* 0x000000020300780c */ /* 0x000fda0004f41670 */
[----:B-1----:R-:W-:Y:S05]  /*20d0*/  @P2 BRA `(.L_x_37) ;  /* 0x00000000000c2947 */ /* 0x002fea0003800000 */
[----:B------:R-:W2:Y:S02]  /*20e0*/  LDG.E.U8 R97, desc[UR38][R8.64+0x1] ;  /* 0x0000012608617981 */ /* 0x000ea4000c1e1100 */
[----:B--2---:R-:W-:-:S05]  /*20f0*/  PRMT R15, R97, 0x8880, RZ ;  /* 0x00008880610f7816 */ /* 0x004fca00000000ff */
[----:B------:R-:W-:-:S07]  /*2100*/  IMAD R22, R15, R90, RZ ;  /* 0x0000005a0f167224 */ /* 0x000fce00078e02ff */
.L_x_37:
[----:B------:R-:W-:Y:S05]  /*2110*/  BSYNC B1 ;  /* 0x0000000000017941 */ /* 0x000fea0003800000 */
.L_x_36:
[----:B------:R-:W-:Y:S01]  /*2120*/  IADD3.X R11, R13, R105, R14, P3, P4 ;  /* 0x000000690d0b7210 */ /* 0x000fe20001fe840e */
[----:B------:R-:W-:Y:S01]  /*2130*/  @!P2 IMAD R25, R25, R23, R22 ;  /* 0x000000171919a224 */ /* 0x000fe200078e0216 */
[C---:B------:R-:W-:Y:S01]  /*2140*/  ISETP.LT.OR P3, PT, R3.reuse, 0x1, !P0 ;  /* 0x000000010300780c */ /* 0x040fe20004761670 */
[----:B------:R-:W-:Y:S01]  /*2150*/  BSSY B1, `(.L_x_38) ;  /* 0x0000008000017945 */ /* 0x000fe20003800000 */
[C---:B------:R-:W-:Y:S02]  /*2160*/  ISETP.LT.OR P4, PT, R3.reuse, 0x9, !P1 ;  /* 0x000000090300780c */ /* 0x040fe40004f81670 */
[----:B------:R1:W-:Y:S01]  /*2170*/  @!P2 STG.E.U8 desc[UR38][R4.64+0x1], R25 ;  /* 0x000001190400a986 */ /* 0x0003e2000c101126 */
[----:B------:R-:W-:-:S08]  /*2180*/  ISETP.LT.OR P2, PT, R3, 0x2, !P0 ;  /* 0x000000020300780c */ /* 0x000fd00004741670 */
[----:B------:R-:W-:Y:S05]  /*2190*/  @P3 BRA `(.L_x_39) ;  /* 0x00000000000c3947 */ /* 0x000fea0003800000 */
[----:B------:R-:W2:Y:S02]  /*21a0*/  LDG.E.U8 R97, desc[UR38][R10.64] ;  /* 0x000000260a617981 */ /* 0x000ea4000c1e1100 */
[----:B--2---:R-:W-:-:S05]  /*21b0*/  PRMT R13, R97, 0x8880, RZ ;  /* 0x00008880610d7816 */ /* 0x004fca00000000ff */
[----:B------:R-:W-:-:S07]  /*21c0*/  IMAD R22, R13, R90, RZ ;  /* 0x0000005a0d167224 */ /* 0x000fce00078e02ff */
.L_x_39:
[----:B------:R-:W-:Y:S05]  /*21d0*/  BSYNC B1 ;  /* 0x0000000000017941 */ /* 0x000fea0003800000 */
.L_x_38:
[----:B------:R-:W-:Y:S01]  /*21e0*/  @!P3 IMAD R13, R26, R23, R22 ;  /* 0x000000171a0db224 */ /* 0x000fe200078e0216 */
[----:B------:R-:W-:Y:S04]  /*21f0*/  BSSY B1, `(.L_x_40) ;  /* 0x0000006000017945 */ /* 0x000fe80003800000 */
[----:B------:R2:W-:Y:S01]  /*2200*/  @!P3 STG.E.U8 desc[UR38][R6.64], R13 ;  /* 0x0000000d0600b986 */ /* 0x0005e2000c101126 */
[----:B------:R-:W-:Y:S05]  /*2210*/  @P2 BRA `(.L_x_41) ;  /* 0x00000000000c2947 */ /* 0x000fea0003800000 */
[----:B------:R-:W2:Y:S02]  /*2220*/  LDG.E.U8 R97, desc[UR38][R10.64+0x1] ;  /* 0x000001260a617981 */ /* 0x000ea4000c1e1100 */
[----:B--2---:R-:W-:-:S05]  /*2230*/  PRMT R13, R97, 0x8880, RZ ;  /* 0x00008880610d7816 */ /* 0x004fca00000000ff */
[----:B------:R-:W-:-:S07]  /*2240*/  IMAD R22, R13, R90, RZ ;  /* 0x0000005a0d167224 */ /* 0x000fce00078e02ff */
.L_x_41:
[----:B------:R-:W-:Y:S05]  /*2250*/  BSYNC B1 ;  /* 0x0000000000017941 */ /* 0x000fea0003800000 */
.L_x_40:
[----:B------:R-:W-:Y:S01]  /*2260*/  @!P2 IMAD R27, R27, R23, R22 ;  /* 0x000000171b1ba224 */ /* 0x000fe200078e0216 */
[----:B------:R-:W-:Y:S04]  /*2270*/  BSSY B1, `(.L_x_42) ;  /* 0x0000006000017945 */ /* 0x000fe80003800000 */
[----:B------:R3:W-:Y:S01]  /*2280*/  @!P2 STG.E.U8 desc[UR38][R6.64+0x1], R27 ;  /* 0x0000011b0600a986 */ /* 0x0007e2000c101126 */
[----:B------:R-:W-:Y:S05]  /*2290*/  @P4 BRA `(.L_x_43) ;  /* 0x00000000000c4947 */ /* 0x000fea0003800000 */
[----:B------:R-:W2:Y:S02]  /*22a0*/  LDG.E.U8 R97, desc[UR38][R8.64+0x8] ;  /* 0x0000082608617981 */ /* 0x000ea4000c1e1100 */
[----:B--2---:R-:W-:-:S05]  /*22b0*/  PRMT R13, R97, 0x8880, RZ ;  /* 0x00008880610d7816 */ /* 0x004fca00000000ff */
[----:B------:R-:W-:-:S07]  /*22c0*/  IMAD R22, R13, R90, RZ ;  /* 0x0000005a0d167224 */ /* 0x000fce00078e02ff */
.L_x_43:
[----:B------:R-:W-:Y:S05]  /*22d0*/  BSYNC B1 ;  /* 0x0000000000017941 */ /* 0x000fea0003800000 */
.L_x_42:
[C---:B------:R-:W-:Y:S01]  /*22e0*/  ISETP.LT.OR P2, PT, R3.reuse, 0xa, !P1 ;  /* 0x0000000a0300780c */ /* 0x040fe20004f41670 */
[----:B--2---:R-:W-:Y:S01]  /*22f0*/  @!P4 IMAD R13, R28, R23, R22 ;  /* 0x000000171c0dc224 */ /* 0x004fe200078e0216 */
[----:B------:R-:W-:Y:S01]  /*2300*/  BSSY B1, `(.L_x_44) ;  /* 0x0000008000017945 */ /* 0x000fe20003800000 */
[----:B------:R-:W-:-:S03]  /*2310*/  ISETP.LT.OR P3, PT, R3, 0x9, !P0 ;  /* 0x000000090300780c */ /* 0x000fc60004761670 */
[----:B------:R2:W-:Y:S01]  /*2320*/  @!P4 STG.E.U8 desc[UR38][R4.64+0x8], R13 ;  /* 0x0000080d0400c986 */ /* 0x0005e2000c101126 */
[----:B------:R-:W-:-:S06]  /*2330*/  ISETP.LT.OR P4, PT, R3, 0xa, !P0 ;  /* 0x0000000a0300780c */ /* 0x000fcc0004781670 */
[----:B------:R-:W-:Y:S07]  /*2340*/  @P2 BRA `(.L_x_45) ;  /* 0x00000000000c2947 */ /* 0x000fee0003800000 */
[----:B------:R-:W2:Y:S02]  /*2350*/  LDG.E.U8 R97, desc[UR38][R8.64+0x9] ;  /* 0x0000092608617981 */ /* 0x000ea4000c1e1100 */
[----:B--2---:R-:W-:-:S05]  /*2360*/  PRMT R13, R97, 0x8880, RZ ;  /* 0x00008880610d7816 */ /* 0x004fca00000000ff */
[----:B------:R-:W-:-:S07]  /*2370*/  IMAD R22, R13, R90, RZ ;  /* 0x0000005a0d167224 */ /* 0x000fce00078e02ff */
.L_x_45:
[----:B------:R-:W-:Y:S05]  /*2380*/  BSYNC B1 ;  /* 0x0000000000017941 */ /* 0x000fea0003800000 */
.L_x_44:
[----:B------:R-:W-:Y:S01]  /*2390*/  @!P2 IMAD R29, R29, R23, R22 ;  /* 0x000000171d1da224 */ /* 0x000fe200078e0216 */
[----:B------:R-:W-:Y:S04]  /*23a0*/  BSSY B1, `(.L_x_46) ;  /* 0x0000006000017945 */ /* 0x000fe80003800000 */
[----:B------:R4:W-:Y:S01]  /*23b0*/  @!P2 STG.E.U8 desc[UR38][R4.64+0x9], R29 ;  /* 0x0000091d0400a986 */ /* 0x0009e2000c101126 */
[----:B------:R-:W-:Y:S05]  /*23c0*/  @P3 BRA `(.L_x_47) ;  /* 0x00000000000c3947 */ /* 0x000fea0003800000 */
[----:B------:R-:W2:Y:S02]  /*23d0*/  LDG.E.U8 R97, desc[UR38][R10.64+0x8] ;  /* 0x000008260a617981 */ /* 0x000ea4000c1e1100 */
[----:B--2---:R-:W-:-:S05]  /*23e0*/  PRMT R13, R97, 0x8880, RZ ;  /* 0x00008880610d7816 */ /* 0x004fca00000000ff */
[----:B------:R-:W-:-:S07]  /*23f0*/  IMAD R22, R13, R90, RZ ;  /* 0x0000005a0d167224 */ /* 0x000fce00078e02ff */
.L_x_47:
[----:B------:R-:W-:Y:S05]  /*2400*/  BSYNC B1 ;  /* 0x0000000000017941 */ /* 0x000fea0003800000 */
.L_x_46:
[----:B--2---:R-:W-:Y:S01]  /*2410*/  @!P3 IMAD R13, R30, R23, R22 ;  /* 0x000000171e0db224 */ /* 0x004fe200078e0216 */
[----:B------:R-:W-:Y:S04]  /*2420*/  BSSY B1, `(.L_x_48) ;  /* 0x0000006000017945 */ /* 0x000fe80003800000 */
[----:B------:R2:W-:Y:S01]  /*2430*/  @!P3 STG.E.U8 desc[UR38][R6.64+0x8], R13 ;  /* 0x0000080d0600b986 */ /* 0x0005e2000c101126 */
[----:B------:R-:W-:Y:S05]  /*2440*/  @P4 BRA `(.L_x_49) ;  /* 0x00000000000c4947 */ /* 0x000fea0003800000 */
[----:B------:R-:W2:Y:S02]  /*2450*/  LDG.E.U8 R97, desc[UR38][R10.64+0x9] ;  /* 0x000009260a617981 */ /* 0x000ea4000c1e1100 */
[----:B--2---:R-:W-:-:S05]  /*2460*/  PRMT R13, R97, 0x8880, RZ ;  /* 0x00008880610d7816 */ /* 0x004fca00000000ff */
[----:B------:R-:W-:-:S07]  /*2470*/  IMAD R22, R13, R90, RZ ;  /* 0x0000005a0d167224 */ /* 0x000fce00078e02ff */
.L_x_49:
[----:B------:R-:W-:Y:S05]  /*2480*/  BSYNC B1 ;  /* 0x0000000000017941 */ /* 0x000fea0003800000 */
.L_x_48:
[----:B------:R-:W-:Y:S01]  /*2490*/  ISETP.LT.OR P2, PT, R3, 0x11, !P1 ;  /* 0x000000110300780c */ /* 0x000fe20004f41670 */
[----:B------:R-:W-:Y:S01]  /*24a0*/  @!P4 IMAD R31, R31, R23, R22 ;  /* 0x000000171f1fc224 */ /* 0x000fe200078e0216 */
        /* <DEDUP_REMOVED lines=8> */
.L_x_51:
[----:B------:R-:W-:Y:S05]  /*2530*/  BSYNC B1 ;  /* 0x0000000000017941 */ /* 0x000fea0003800000 */
.L_x_50:
[----:B--2---:R-:W-:Y:S01]  /*2540*/  @!P2 IMAD R13, R32, R23, R22 ;  /* 0x00000017200da224 */ /* 0x004fe200078e0216 */
[----:B------:R-:W-:Y:S04]  /*2550*/  BSSY B1, `(.L_x_52) ;  /* 0x0000006000017945 */ /* 0x000fe80003800000 */
[----:B------:R2:W-:Y:S01]  /*2560*/  @!P2 STG.E.U8 desc[UR38][R4.64+0x10], R13 ;  /* 0x0000100d0400a986 */ /* 0x0005e2000c101126 */
[----:B------:R-:W-:Y:S05]  /*2570*/  @P3 BRA `(.L_x_53) ;  /* 0x00000000000c3947 */ /* 0x000fea0003800000 */
[----:B------:R-:W2:Y:S02]  /*2580*/  LDG.E.U8 R97, desc[UR38][R8.64+0x11] ;  /* 0x0000112608617981 */ /* 0x000ea4000c1e1100 */
[----:B--2---:R-:W-:-:S05]  /*2590*/  PRMT R13, R97, 0x8880, RZ ;  /* 0x00008880610d7816 */ /* 0x004fca00000000ff */
[----:B------:R-:W-:-:S07]  /*25a0*/  IMAD R22, R13, R90, RZ ;  /* 0x0000005a0d167224 */ /* 0x000fce00078e02ff */
.L_x_53:
[----:B------:R-:W-:Y:S05]  /*25b0*/  BSYNC B1 ;  /* 0x0000000000017941 */ /* 0x000fea0003800000 */
.L_x_52:
[----:B------:R-:W-:Y:S01]  /*25c0*/  @!P3 IMAD R33, R33, R23, R22 ;  /* 0x000000172121b224 */ /* 0x000fe200078e0216 */
[----:B------:R-:W-:Y:S04]  /*25d0*/  BSSY B1, `(.L_x_54) ;  /* 0x0000006000017945 */ /* 0x000fe80003800000 */
[----:B------:R0:W-:Y:S01]  /*25e0*/  @!P3 STG.E.U8 desc[UR38][R4.64+0x11], R33 ;  /* 0x000011210400b986 */ /* 0x0001e2000c101126 */
[----:B------:R-:W-:Y:S05]  /*25f0*/  @P4 BRA `(.L_x_55) ;  /* 0x00000000000c4947 */ /* 0x000fea0003800000 */
[----:B------:R-:W2:Y:S02]  /*2600*/  LDG.E.U8 R97, desc[UR38][R10.64+0x10] ;  /* 0x000010260a617981 */ /* 0x000ea4000c1e1100 */
[----:B--2---:R-:W-:-:S05]  /*2610*/  PRMT R13, R97, 0x8880, RZ ;  /* 0x00008880610d7816 */ /* 0x004fca00000000ff */
[----:B------:R-:W-:-:S07]  /*2620*/  IMAD R22, R13, R90, RZ ;  /* 0x0000005a0d167224 */ /* 0x000fce00078e02ff */
.L_x_55:
[----:B------:R-:W-:Y:S05]  /*2630*/  BSYNC B1 ;  /* 0x0000000000017941 */ /* 0x000fea0003800000 */
.L_x_54:
        /* <DEDUP_REMOVED lines=10> */
.L_x_57:
[----:B------:R-:W-:Y:S05]  /*26e0*/  BSYNC B1 ;  /* 0x0000000000017941 */ /* 0x000fea0003800000 */
.L_x_56:
[----:B------:R-:W-:Y:S01]  /*26f0*/  @!P2 IMAD R35, R35, R23, R22 ;  /* 0x000000172323a224 */ /* 0x000fe200078e0216 */
[----:B------:R-:W-:Y:S04]  /*2700*/  BSSY B1, `(.L_x_58) ;  /* 0x0000006000017945 */ /* 0x000fe80003800000 */
[----:B------:R0:W-:Y:S01]  /*2710*/  @!P2 STG.E.U8 desc[UR38][R6.64+0x11], R35 ;  /* 0x000011230600a986 */ /* 0x0001e2000c101126 */
[----:B------:R-:W-:Y:S05]  /*2720*/  @P3 BRA `(.L_x_59) ;  /* 0x00000000000c3947 */ /* 0x000fea0003800000 */
[----:B------:R-:W2:Y:S02]  /*2730*/  LDG.E.U8 R97, desc[UR38][R8.64+0x18] ;  /* 0x0000182608617981 */ /* 0x000ea4000c1e1100 */
[----:B--2---:R-:W-:-:S05]  /*2740*/  PRMT R13, R97, 0x8880, RZ ;  /* 0x00008880610d7816 */ /* 0x004fca00000000ff */
[----:B------:R-:W-:-:S07]  /*2750*/  IMAD R22, R13, R90, RZ ;  /* 0x0000005a0d167224 */ /* 0x000fce00078e02ff */
.L_x_59:
[----:B------:R-:W-:Y:S05]  /*2760*/  BSYNC B1 ;  /* 0x0000000000017941 */ /* 0x000fea0003800000 */
.L_x_58:
[----:B--2---:R-:W-:Y:S01]  /*2770*/  @!P3 IMAD R13, R36, R23, R22 ;  /* 0x00000017240db224 */ /* 0x004fe200078e0216 */
[----:B------:R-:W-:Y:S04]  /*2780*/  BSSY B1, `(.L_x_60) ;  /* 0x0000006000017945 */ /* 0x000fe80003800000 */
[----:B------:R2:W-:Y:S01]  /*2790*/  @!P3 STG.E.U8 desc[UR38][R4.64+0x18], R13 ;  /* 0x0000180d0400b986 */ /* 0x0005e2000c101126 */
[----:B------:R-:W-:Y:S05]  /*27a0*/  @P4 BRA `(.L_x_61) ;  /* 0x00000000000c4947 */ /* 0x000fea0003800000 */
[----:B------:R-:W2:Y:S02]  /*27b0*/  LDG.E.U8 R97, desc[UR38][R8.64+0x19] ;  /* 0x0000192608617981 */ /* 0x000ea4000c1e1100 */
[----:B--2---:R-:W-:-:S05]  /*27c0*/  PRMT R13, R97, 0x8880, RZ ;  /* 0x00008880610d7816 */ /* 0x004fca00000000ff */
[----:B------:R-:W-:-:S07]  /*27d0*/  IMAD R22, R13, R90, RZ ;  /* 0x0000005a0d167224 */ /* 0x000fce00078e02ff */
.L_x_61:
[----:B------:R-:W-:Y:S05]  /*27e0*/  BSYNC B1 ;  /* 0x0000000000017941 */ /* 0x000fea0003800000 */
.L_x_60:
        /* <DEDUP_REMOVED lines=10> */
.L_x_63:
[----:B------:R-:W-:Y:S05]  /*2890*/  BSYNC B1 ;  /* 0x0000000000017941 */ /* 0x000fea0003800000 */
.L_x_62:
[----:B--2---:R-:W-:Y:S01]  /*28a0*/  @!P2 IMAD R13, R38, R23, R22 ;  /* 0x00000017260da224 */ /* 0x004fe200078e0216 */
[----:B------:R-:W-:Y:S04]  /*28b0*/  BSSY B1, `(.L_x_64) ;  /* 0x0000006000017945 */ /* 0x000fe80003800000 */
[----:B------:R2:W-:Y:S01]  /*28c0*/  @!P2 STG.E.U8 desc[UR38][R6.64+0x18], R13 ;  /* 0x0000180d0600a986 */ /* 0x0005e2000c101126 */
[----:B------:R-:W-:Y:S05]  /*28d0*/  @P3 BRA `(.L_x_65) ;  /* 0x00000000000c3947 */ /* 0x000fea0003800000 */
[----:B------:R-:W2:Y:S02]  /*28e0*/  LDG.E.U8 R97, desc[UR38][R10.64+0x19] ;  /* 0x000019260a617981 */ /* 0x000ea4000c1e1100 */
[----:B--2---:R-:W-:-:S05]  /*28f0*/  PRMT R13, R97, 0x8880, RZ ;  /* 0x00008880610d7816 */ /* 0x004fca00000000ff */
[----:B------:R-:W-:-:S07]  /*2900*/  IMAD R22, R13, R90, RZ ;  /* 0x0000005a0d167224 */ /* 0x000fce00078e02ff */
.L_x_65:
[----:B------:R-:W-:Y:S05]  /*2910*/  BSYNC B1 ;  /* 0x0000000000017941 */ /* 0x000fea0003800000 */
.L_x_64:
[----:B------:R-:W-:Y:S01]  /*2920*/  @!P3 IMAD R39, R39, R23, R22 ;  /* 0x000000172727b224 */ /* 0x000fe200078e0216 */
[----:B------:R-:W-:Y:S04]  /*2930*/  BSSY B1, `(.L_x_66) ;  /* 0x0000006000017945 */ /* 0x000fe80003800000 */
[----:B------:R0:W-:Y:S01]  /*2940*/  @!P3 STG.E.U8 desc[UR38][R6.64+0x19], R39 ;  /* 0x000019270600b986 */ /* 0x0001e2000c101126 */
[----:B------:R-:W-:Y:S05]  /*2950*/  @P4 BRA `(.L_x_67) ;  /* 0x00000000000c4947 */ /* 0x000fea0003800000 */
[----:B------:R-:W2:Y:S02]  /*2960*/  LDG.E.U8 R97, desc[UR38][R8.64+0x20] ;  /* 0x0000202608617981 */ /* 0x000ea4000c1e1100 */
[----:B--2---:R-:W-:-:S05]  /*2970*/  PRMT R13, R97, 0x8880, RZ ;  /* 0x00008880610d7816 */ /* 0x004fca00000000ff */
[----:B------:R-:W-:-:S07]  /*2980*/  IMAD R22, R13, R90, RZ ;  /* 0x0000005a0d167224 */ /* 0x000fce00078e02ff */
.L_x_67:
[----:B------:R-:W-:Y:S05]  /*2990*/  BSYNC B1 ;  /* 0x0000000000017941 */ /* 0x000fea0003800000 */
.L_x_66:
        /* <DEDUP_REMOVED lines=10> */
.L_x_69:
[----:B------:R-:W-:Y:S05]  /*2a40*/  BSYNC B1 ;  /* 0x0000000000017941 */ /* 0x000fea0003800000 */
.L_x_68:
[----:B------:R-:W-:Y:S01]  /*2a50*/  @!P2 IMAD R41, R41, R23, R22 ;  /* 0x000000172929a224 */ /* 0x000fe200078e0216 */
[----:B------:R-:W-:Y:S04]  /*2a60*/  BSSY B1, `(.L_x_70) ;  /* 0x0000006000017945 */ /* 0x000fe80003800000 */
[----:B------:R0:W-:Y:S01]  /*2a70*/  @!P2 STG.E.U8 desc[UR38][R4.64+0x21], R41 ;  /* 0x000021290400a986 */ /* 0x0001e2000c101126 */
[----:B------:R-:W-:Y:S05]  /*2a80*/  @P3 BRA `(.L_x_71) ;  /* 0x00000000000c3947 */ /* 0x000fea0003800000 */
[----:B------:R-:W2:Y:S02]  /*2a90*/  LDG.E.U8 R97, desc[UR38][R10.64+0x20] ;  /* 0x000020260a617981 */ /* 0x000ea4000c1e1100 */
[----:B--2---:R-:W-:-:S05]  /*2aa0*/  PRMT R13, R97, 0x8880, RZ ;  /* 0x00008880610d7816 */ /* 0x004fca00000000ff */
[----:B------:R-:W-:-:S07]  /*2ab0*/  IMAD R22, R13, R90, RZ ;  /* 0x0000005a0d167224 */ /* 0x000fce00078e02ff */
.L_x_71:
[----:B------:R-:W-:Y:S05]  /*2ac0*/  BSYNC B1 ;  /* 0x0000000000017941 */ /* 0x000fea0003800000 */
.L_x_70:
[----:B--2---:R-:W-:Y:S01]  /*2ad0*/  @!P3 IMAD R13, R42, R23, R22 ;  /* 0x000000172a0db224 */ /* 0x004fe200078e0216 */
[----:B------:R-:W-:Y:S04]  /*2ae0*/  BSSY B1, `(.L_x_72) ;  /* 0x0000006000017945 */ /* 0x000fe80003800000 */
[----:B------:R2:W-:Y:S01]  /*2af0*/  @!P3 STG.E.U8 desc[UR38][R6.64+0x20], R13 ;  /* 0x0000200d0600b986 */ /* 0x0005e2000c101126 */
[----:B------:R-:W-:Y:S05]  /*2b00*/  @P4 BRA `(.L_x_73) ;  /* 0x00000000000c4947 */ /* 0x000fea0003800000 */
[----:B------:R-:W2:Y:S02]  /*2b10*/  LDG.E.U8 R97, desc[UR38][R10.64+0x21] ;  /* 0x000021260a617981 */ /* 0x000ea4000c1e1100 */
[----:B--2---:R-:W-:-:S05]  /*2b20*/  PRMT R13, R97, 0x8880, RZ ;  /* 0x00008880610d7816 */ /* 0x004fca00000000ff */
[----:B------:R-:W-:-:S07]  /*2b30*/  IMAD R22, R13, R90, RZ ;  /* 0x0000005a0d167224 */ /* 0x000fce00078e02ff */
.L_x_73:
[----:B------:R-:W-:Y:S05]  /*2b40*/  BSYNC B1 ;  /* 0x0000000000017941 */ /* 0x000fea0003800000 */
.L_x_72:
        /* <DEDUP_REMOVED lines=10> */
.L_x_75:
[----:B------:R-:W-:Y:S05]  /*2bf0*/  BSYNC B1 ;  /* 0x0000000000017941 */ /* 0x000fea0003800000 */
.L_x_74:
[----:B--2---:R-:W-:Y:S01]  /*2c00*/  @!P2 IMAD R13, R44, R23, R22 ;  /* 0x000000172c0da224 */ /* 0x004fe200078e0216 */
[----:B------:R-:W-:Y:S04]  /*2c10*/  BSSY B1, `(.L_x_76) ;  /* 0x0000006000017945 */ /* 0x000fe80003800000 */
[----:B------:R2:W-:Y:S01]  /*2c20*/  @!P2 STG.E.U8 desc[UR38][R4.64+0x28], R13 ;  /* 0x0000280d0400a986 */ /* 0x0005e2000c101126 */
[----:B------:R-:W-:Y:S05]  /*2c30*/  @P3 BRA `(.L_x_77) ;  /* 0x00000000000c3947 */ /* 0x000fea0003800000 */
[----:B------:R-:W2:Y:S02]  /*2c40*/  LDG.E.U8 R97, desc[UR38][R8.64+0x29] ;  /* 0x0000292608617981 */ /* 0x000ea4000c1e1100 */
[----:B--2---:R-:W-:-:S05]  /*2c50*/  PRMT R13, R97, 0x8880, RZ ;  /* 0x00008880610d7816 */ /* 0x004fca00000000ff */
[----:B------:R-:W-:-:S07]  /*2c60*/  IMAD R22, R13, R90, RZ ;  /* 0x0000005a0d167224 */ /* 0x000fce00078e02ff */
.L_x_77:
[----:B------:R-:W-:Y:S05]  /*2c70*/  BSYNC B1 ;  /* 0x0000000000017941 */ /* 0x000fea0003800000 */
.L_x_76:
[----:B------:R-:W-:Y:S01]  /*2c80*/  @!P3 IMAD R45, R45, R23, R22 ;  /* 0x000000172d2db224 */ /* 0x000fe200078e0216 */
[----:B------:R-:W-:Y:S04]  /*2c90*/  BSSY B1, `(.L_x_78) ;  /* 0x0000006000017945 */ /* 0x000fe80003800000 */
[----:B------:R0:W-:Y:S01]  /*2ca0*/  @!P3 STG.E.U8 desc[UR38][R4.64+0x29], R45 ;  /* 0x0000292d0400b986 */ /* 0x0001e2000c101126 */
[----:B------:R-:W-:Y:S05]  /*2cb0*/  @P4 BRA `(.L_x_79) ;  /* 0x00000000000c4947 */ /* 0x000fea0003800000 */
[----:B------:R-:W2:Y:S02]  /*2cc0*/  LDG.E.U8 R97, desc[UR38][R10.64+0x28] ;  /* 0x000028260a617981 */ /* 0x000ea4000c1e1100 */
[----:B--2---:R-:W-:-:S05]  /*2cd0*/  PRMT R13, R97, 0x8880, RZ ;  /* 0x00008880610d7816 */ /* 0x004fca00000000ff */
[----:B------:R-:W-:-:S07]  /*2ce0*/  IMAD R22, R13, R90, RZ ;  /* 0x0000005a0d167224 */ /* 0x000fce00078e02ff */
.L_x_79:
[----:B------:R-:W-:Y:S05]  /*2cf0*/  BSYNC B1 ;  /* 0x0000000000017941 */ /* 0x000fea0003800000 */
.L_x_78:
        /* <DEDUP_REMOVED lines=10> */
.L_x_81:
[----:B------:R-:W-:Y:S05]  /*2da0*/  BSYNC B1 ;  /* 0x0000000000017941 */ /* 0x000fea0003800000 */
.L_x_80:
[----:B------:R-:W-:Y:S01]  /*2db0*/  @!P2 IMAD R47, R47, R23, R22 ;  /* 0x000000172f2fa224 */ /* 0x000fe200078e0216 */
[----:B------:R-:W-:Y:S04]  /*2dc0*/  BSSY B1, `(.L_x_82) ;  /* 0x0000006000017945 */ /* 0x000fe80003800000 */
[----:B------:R0:W-:Y:S01]  /*2dd0*/  @!P2 STG.E.U8 desc[UR38][R6.64+0x29], R47 ;  /* 0x0000292f0600a986 */ /* 0x0001e2000c101126 */
[----:B------:R-:W-:Y:S05]  /*2de0*/  @P3 BRA `(.L_x_83) ;  /* 0x00000000000c3947 */ /* 0x000fea0003800000 */
[----:B------:R-:W2:Y:S02]  /*2df0*/  LDG.E.U8 R97, desc[UR38][R8.64+0x30] ;  /* 0x0000302608617981 */ /* 0x000ea4000c1e1100 */
[----:B--2---:R-:W-:-:S05]  /*2e00*/  PRMT R13, R97, 0x8880, RZ ;  /* 0x00008880610d7816 */ /* 0x004fca00000000ff */
[----:B------:R-:W-:-:S07]  /*2e10*/  IMAD R22, R13, R90, RZ ;  /* 0x0000005a0d167224 */ /* 0x000fce00078e02ff */
.L_x_83:
[----:B------:R-:W-:Y:S05]  /*2e20*/  BSYNC B1 ;  /* 0x0000000000017941 */ /* 0x000fea0003800000 */
.L_x_82:
[----:B--2---:R-:W-:Y:S01]  /*2e30*/  @!P3 IMAD R13, R48, R23, R22 ;  /* 0x00000017300db224 */ /* 0x004fe200078e0216 */
[----:B------:R-:W-:Y:S04]  /*2e40*/  BSSY B1, `(.L_x_84) ;  /* 0x0000006000017945 */ /* 0x000fe80003800000 */
[----:B------:R2:W-:Y:S01]  /*2e50*/  @!P3 STG.E.U8 desc[UR38][R4.64+0x30], R13 ;  /* 0x0000300d0400b986 */ /* 0x0005e2000c101126 */
[----:B------:R-:W-:Y:S05]  /*2e60*/  @P4 BRA `(.L_x_85) ;  /* 0x00000000000c4947 */ /* 0x000fea0003800000 */
[----:B------:R-:W2:Y:S02]  /*2e70*/  LDG.E.U8 R97, desc[UR38][R8.64+0x31] ;  /* 0x0000312608617981 */ /* 0x000ea4000c1e1100 */
[----:B--2---:R-:W-:-:S05]  /*2e80*/  PRMT R13, R97, 0x8880, RZ ;  /* 0x00008880610d7816 */ /* 0x004fca00000000ff */
[----:B------:R-:W-:-:S07]  /*2e90*/  IMAD R22, R13, R90, RZ ;  /* 0x0000005a0d167224 */ /* 0x000fce00078e02ff */
.L_x_85:
[----:B------:R-:W-:Y:S05]  /*2ea0*/  BSYNC B1 ;  /* 0x0000000000017941 */ /* 0x000fea0003800000 */
.L_x_84:
        /* <DEDUP_REMOVED lines=10> */
.L_x_87:
[----:B------:R-:W-:Y:S05]  /*2f50*/  BSYNC B1 ;  /* 0x0000000000017941 */ /* 0x000fea0003800000 */
.L_x_86:
[----:B--2---:R-:W-:Y:S01]  /*2f60*/  @!P2 IMAD R13, R50, R23, R22 ;  /* 0x00000017320da224 */ /* 0x004fe200078e0216 */
[----:B------:R-:W-:Y:S04]  /*2f70*/  BSSY B1, `(.L_x_88) ;  /* 0x0000006000017945 */ /* 0x000fe80003800000 */
[----:B------:R2:W-:Y:S01]  /*2f80*/  @!P2 STG.E.U8 desc[UR38][R6.64+0x30], R13 ;  /* 0x0000300d0600a986 */ /* 0x0005e2000c101126 */
[----:B------:R-:W-:Y:S05]  /*2f90*/  @P3 BRA `(.L_x_89) ;  /* 0x00000000000c3947 */ /* 0x000fea0003800000 */
[----:B------:R-:W2:Y:S02]  /*2fa0*/  LDG.E.U8 R97, desc[UR38][R10.64+0x31] ;  /* 0x000031260a617981 */ /* 0x000ea4000c1e1100 */
[----:B--2---:R-:W-:-:S05]  /*2fb0*/  PRMT R13, R97, 0x8880, RZ ;  /* 0x00008880610d7816 */ /* 0x004fca00000000ff */
[----:B------:R-:W-:-:S07]  /*2fc0*/  IMAD R22, R13, R90, RZ ;  /* 0x0000005a0d167224 */ /* 0x000fce00078e02ff */
.L_x_89:
[----:B------:R-:W-:Y:S05]  /*2fd0*/  BSYNC B1 ;  /* 0x0000000000017941 */ /* 0x000fea0003800000 */
.L_x_88:
[----:B------:R-:W-:Y:S01]  /*2fe0*/  @!P3 IMAD R51, R51, R23, R22 ;  /* 0x000000173333b224 */ /* 0x000fe200078e0216 */
[----:B------:R-:W-:Y:S04]  /*2ff0*/  BSSY B1, `(.L_x_90) ;  /* 0x0000006000017945 */ /* 0x000fe80003800000 */
[----:B------:R0:W-:Y:S01]  /*3000*/  @!P3 STG.E.U8 desc[UR38][R6.64+0x31], R51 ;  /* 0x000031330600b986 */ /* 0x0001e2000c101126 */
[----:B------:R-:W-:Y:S05]  /*3010*/  @P4 BRA `(.L_x_91) ;  /* 0x00000000000c4947 */ /* 0x000fea0003800000 */
[----:B------:R-:W2:Y:S02]  /*3020*/  LDG.E.U8 R97, desc[UR38][R8.64+0x38] ;  /* 0x0000382608617981 */ /* 0x000ea4000c1e1100 */
[----:B--2---:R-:W-:-:S05]  /*3030*/  PRMT R13, R97, 0x8880, RZ ;  /* 0x00008880610d7816 */ /* 0x004fca00000000ff */
[----:B------:R-:W-:-:S07]  /*3040*/  IMAD R22, R13, R90, RZ ;  /* 0x0000005a0d167224 */ /* 0x000fce00078e02ff */
.L_x_91:
[----:B------:R-:W-:Y:S05]  /*3050*/  BSYNC B1 ;  /* 0x0000000000017941 */ /* 0x000fea0003800000 */
.L_x_90:
        /* <DEDUP_REMOVED lines=10> */
.L_x_93:
[----:B------:R-:W-:Y:S05]  /*3100*/  BSYNC B1 ;  /* 0x0000000000017941 */ /* 0x000fea0003800000 */
.L_x_92:
[----:B------:R-:W-:Y:S01]  /*3110*/  @!P2 IMAD R53, R53, R23, R22 ;  /* 0x000000173535a224 */ /* 0x000fe200078e0216 */
[----:B------:R-:W-:Y:S04]  /*3120*/  BSSY B1, `(.L_x_94) ;  /* 0x0000006000017945 */ /* 0x000fe80003800000 */
[----:B------:R0:W-:Y:S01]  /*3130*/  @!P2 STG.E.U8 desc[UR38][R4.64+0x39], R53 ;  /* 0x000039350400a986 */ /* 0x0001e2000c101126 */
[----:B------:R-:W-:Y:S05]  /*3140*/  @P3 BRA `(.L_x_95) ;  /* 0x00000000000c3947 */ /* 0x000fea0003800000 */
[----:B------:R-:W2:Y:S02]  /*3150*/  LDG.E.U8 R97, desc[UR38][R10.64+0x38] ;  /* 0x000038260a617981 */ /* 0x000ea4000c1e1100 */
[----:B--2---:R-:W-:-:S05]  /*3160*/  PRMT R13, R97, 0x8880, RZ ;  /* 0x00008880610d7816 */ /* 0x004fca00000000ff */
[----:B------:R-:W-:-:S07]  /*3170*/  IMAD R22, R13, R90, RZ ;  /* 0x0000005a0d167224 */ /* 0x000fce00078e02ff */
.L_x_95:
[----:B------:R-:W-:Y:S05]  /*3180*/  BSYNC B1 ;  /* 0x0000000000017941 */ /* 0x000fea0003800000 */
.L_x_94:
[----:B--2---:R-:W-:Y:S01]  /*3190*/  @!P3 IMAD R13, R54, R23, R22 ;  /* 0x00000017360db224 */ /* 0x004fe200078e0216 */
[----:B------:R-:W-:Y:S04]  /*31a0*/  BSSY B1, `(.L_x_96) ;  /* 0x0000006000017945 */ /* 0x000fe80003800000 */
[----:B------:R2:W-:Y:S01]  /*31b0*/  @!P3 STG.E.U8 desc[UR38][R6.64+0x38], R13 ;  /* 0x0000380d0600b986 */ /* 0x0005e2000c101126 */
[----:B------:R-:W-:Y:S05]  /*31c0*/  @P4 BRA `(.L_x_97) ;  /* 0x00000000000c4947 */ /* 0x000fea0003800000 */
[----:B------:R-:W2:Y:S02]  /*31d0*/  LDG.E.U8 R97, desc[UR38][R10.64+0x39] ;  /* 0x000039260a617981 */ /* 0x000ea4000c1e1100 */
[----:B--2---:R-:W-:-:S05]  /*31e0*/  PRMT R13, R97, 0x8880, RZ ;  /* 0x00008880610d7816 */ /* 0x004fca00000000ff */
[----:B------:R-:W-:-:S07]  /*31f0*/  IMAD R22, R13, R90, RZ ;  /* 0x0000005a0d167224 */ /* 0x000fce00078e02ff */
.L_x_97:
[----:B------:R-:W-:Y:S05]  /*3200*/  BSYNC B1 ;  /* 0x0000000000017941 */ /* 0x000fea0003800000 */
.L_x_96:
        /* <DEDUP_REMOVED lines=10> */
.L_x_99:
[----:B------:R-:W-:Y:S05]  /*32b0*/  BSYNC B1 ;  /* 0x0000000000017941 */ /* 0x000fea0003800000 */
.L_x_98:
[----:B--2---:R-:W-:Y:S01]  /*32c0*/  @!P2 IMAD R13, R56, R23, R22 ;  /* 0x00000017380da224 */ /* 0x004fe200078e0216 */
[----:B------:R-:W-:Y:S04]  /*32d0*/  BSSY B1, `(.L_x_100) ;  /* 0x0000006000017945 */ /* 0x000fe80003800000 */
[----:B------:R2:W-:Y:S01]  /*32e0*/  @!P2 STG.E.U8 desc[UR38][R4.64+0x40], R13 ;  /* 0x0000400d0400a986 */ /* 0x0005e2000c101126 */
[----:B------:R-:W-:Y:S05]  /*32f0*/  @P3 BRA `(.L_x_101) ;  /* 0x00000000000c3947 */ /* 0x000fea0003800000 */
[----:B------:R-:W2:Y:S02]  /*3300*/  LDG.E.U8 R97, desc[UR38][R8.64+0x41] ;  /* 0x0000412608617981 */ /* 0x000ea4000c1e1100 */
[----:B--2---:R-:W-:-:S05]  /*3310*/  PRMT R13, R97, 0x8880, RZ ;  /* 0x00008880610d7816 */ /* 0x004fca00000000ff */
[----:B------:R-:W-:-:S07]  /*3320*/  IMAD R22, R13, R90, RZ ;  /* 0x0000005a0d167224 */ /* 0x000fce00078e02ff */
.L_x_101:
[----:B------:R-:W-:Y:S05]  /*3330*/  BSYNC B1 ;  /* 0x0000000000017941 */ /* 0x000fea0003800000 */
.L_x_100:
[----:B------:R-:W-:Y:S01]  /*3340*/  @!P3 IMAD R57, R57, R23, R22 ;  /* 0x000000173939b224 */ /* 0x000fe200078e0216 */
[----:B------:R-:W-:Y:S04]  /*3350*/  BSSY B1, `(.L_x_102) ;  /* 0x0000006000017945 */ /* 0x000fe80003800000 */
[----:B------:R0:W-:Y:S01]  /*3360*/  @!P3 STG.E.U8 desc[UR38][R4.64+0x41], R57 ;  /* 0x000041390400b986 */ /* 0x0001e2000c101126 */
[----:B------:R-:W-:Y:S05]  /*3370*/  @P4 BRA `(.L_x_103) ;  /* 0x00000000000c4947 */ /* 0x000fea0003800000 */
[----:B------:R-:W2:Y:S02]  /*3380*/  LDG.E.U8 R97, desc[UR38][R10.64+0x40] ;  /* 0x000040260a617981 */ /* 0x000ea4000c1e1100 */
[----:B--2---:R-:W-:-:S05]  /*3390*/  PRMT R13, R97, 0x8880, RZ ;  /* 0x00008880610d7816 */ /* 0x004fca00000000ff */
[----:B------:R-:W-:-:S07]  /*33a0*/  IMAD R22, R13, R90, RZ ;  /* 0x0000005a0d167224 */ /* 0x000fce00078e02ff */
.L_x_103:
[----:B------:R-:W-:Y:S05]  /*33b0*/  BSYNC B1 ;  /* 0x0000000000017941 */ /* 0x000fea0003800000 */
.L_x_102:
        /* <DEDUP_REMOVED lines=10> */
.L_x_105:
[----:B------:R-:W-:Y:S05]  /*3460*/  BSYNC B1 ;  /* 0x0000000000017941 */ /* 0x000fea0003800000 */
.L_x_104:
[----:B------:R-:W-:Y:S01]  /*3470*/  @!P2 IMAD R59, R59, R23, R22 ;  /* 0x000000173b3ba224 */ /* 0x000fe200078e0216 */
[----:B------:R-:W-:Y:S04]  /*3480*/  BSSY B1, `(.L_x_106) ;  /* 0x0000006000017945 */ /* 0x000fe80003800000 */
[----:B------:R0:W-:Y:S01]  /*3490*/  @!P2 STG.E.U8 desc[UR38][R6.64+0x41], R59 ;  /* 0x0000413b0600a986 */ /* 0x0001e2000c101126 */
[----:B------:R-:W-:Y:S05]  /*34a0*/  @P3 BRA `(.L_x_107) ;  /* 0x00000000000c3947 */ /* 0x000fea0003800000 */
[----:B------:R-:W2:Y:S02]  /*34b0*/  LDG.E.U8 R97, desc[UR38][R8.64+0x48] ;  /* 0x0000482608617981 */ /* 0x000ea4000c1e1100 */
[----:B--2---:R-:W-:-:S05]  /*34c0*/  PRMT R13, R97, 0x8880, RZ ;  /* 0x00008880610d7816 */ /* 0x004fca00000000ff */
[----:B------:R-:W-:-:S07]  /*34d0*/  IMAD R22, R13, R90, RZ ;  /* 0x0000005a0d167224 */ /* 0x000fce00078e02ff */
.L_x_107:
[----:B------:R-:W-:Y:S05]  /*34e0*/  BSYNC B1 ;  /* 0x0000000000017941 */ /* 0x000fea0003800000 */
.L_x_106:
[----:B--2---:R-:W-:Y:S01]  /*34f0*/  @!P3 IMAD R13, R60, R23, R22 ;  /* 0x000000173c0db224 */ /* 0x004fe200078e0216 */
[----:B------:R-:W-:Y:S04]  /*3500*/  BSSY B1, `(.L_x_108) ;  /* 0x0000006000017945 */ /* 0x000fe80003800000 */
[----:B------:R2:W-:Y:S01]  /*3510*/  @!P3 STG.E.U8 desc[UR38][R4.64+0x48], R13 ;  /* 0x0000480d0400b986 */ /* 0x0005e2000c101126 */
[----:B------:R-:W-:Y:S05]  /*3520*/  @P4 BRA `(.L_x_109) ;  /* 0x00000000000c4947 */ /* 0x000fea0003800000 */
[----:B------:R-:W2:Y:S02]  /*3530*/  LDG.E.U8 R97, desc[UR38][R8.64+0x49] ;  /* 0x0000492608617981 */ /* 0x000ea4000c1e1100 */
[----:B--2---:R-:W-:-:S05]  /*3540*/  PRMT R13, R97, 0x8880, RZ ;  /* 0x00008880610d7816 */ /* 0x004fca00000000ff */
[----:B------:R-:W-:-:S07]  /*3550*/  IMAD R22, R13, R90, RZ ;  /* 0x0000005a0d167224 */ /* 0x000fce00078e02ff */
.L_x_109:
[----:B------:R-:W-:Y:S05]  /*3560*/  BSYNC B1 ;  /* 0x0000000000017941 */ /* 0x000fea0003800000 */
.L_x_108:
        /* <DEDUP_REMOVED lines=10> */
.L_x_111:
[----:B------:R-:W-:Y:S05]  /*3610*/  BSYNC B1 ;  /* 0x0000000000017941 */ /* 0x000fea0003800000 */
.L_x_110:
[----:B--2---:R-:W-:Y:S01]  /*3620*/  @!P2 IMAD R13, R62, R23, R22 ;  /* 0x000000173e0da224 */ /* 0x004fe200078e0216 */
[----:B------:R-:W-:Y:S04]  /*3630*/  BSSY B1, `(.L_x_112) ;  /* 0x0000006000017945 */ /* 0x000fe80003800000 */
[----:B------:R2:W-:Y:S01]  /*3640*/  @!P2 STG.E.U8 desc[UR38][R6.64+0x48], R13 ;  /* 0x0000480d0600a986 */ /* 0x0005e2000c101126 */
[----:B------:R-:W-:Y:S05]  /*3650*/  @P3 BRA `(.L_x_113) ;  /* 0x00000000000c3947 */ /* 0x000fea0003800000 */
[----:B------:R-:W2:Y:S02]  /*3660*/  LDG.E.U8 R97, desc[UR38][R10.64+0x49] ;  /* 0x000049260a617981 */ /* 0x000ea4000c1e1100 */
[----:B--2---:R-:W-:-:S05]  /*3670*/  PRMT R13, R97, 0x8880, RZ ;  /* 0x00008880610d7816 */ /* 0x004fca00000000ff */
[----:B------:R-:W-:-:S07]  /*3680*/  IMAD R22, R13, R90, RZ ;  /* 0x0000005a0d167224 */ /* 0x000fce00078e02ff */
.L_x_113:
[----:B------:R-:W-:Y:S05]  /*3690*/  BSYNC B1 ;  /* 0x0000000000017941 */ /* 0x000fea0003800000 */
.L_x_112:
[----:B------:R-:W-:Y:S01]  /*36a0*/  @!P3 IMAD R63, R63, R23, R22 ;  /* 0x000000173f3fb224 */ /* 0x000fe200078e0216 */
[----:B------:R-:W-:Y:S04]  /*36b0*/  BSSY B1, `(.L_x_114) ;  /* 0x0000006000017945 */ /* 0x000fe80003800000 */
[----:B------:R0:W-:Y:S01]  /*36c0*/  @!P3 STG.E.U8 desc[UR38][R6.64+0x49], R63 ;  /* 0x0000493f0600b986 */ /* 0x0001e2000c101126 */
[----:B------:R-:W-:Y:S05]  /*36d0*/  @P4 BRA `(.L_x_115) ;  /* 0x00000000000c4947 */ /* 0x000fea0003800000 */
[----:B------:R-:W2:Y:S02]  /*36e0*/  LDG.E.U8 R97, desc[UR38][R8.64+0x50] ;  /* 0x0000502608617981 */ /* 0x000ea4000c1e1100 */
[----:B--2---:R-:W-:-:S05]  /*36f0*/  PRMT R13, R97, 0x8880, RZ ;  /* 0x00008880610d7816 */ /* 0x004fca00000000ff */
[----:B------:R-:W-:-:S07]  /*3700*/  IMAD R22, R13, R90, RZ ;  /* 0x0000005a0d167224 */ /* 0x000fce00078e02ff */
.L_x_115:
[----:B------:R-:W-:Y:S05]  /*3710*/  BSYNC B1 ;  /* 0x0000000000017941 */ /* 0x000fea0003800000 */
.L_x_114:
        /* <DEDUP_REMOVED lines=10> */
.L_x_117:
[----:B------:R-:W-:Y:S05]  /*37c0*/  BSYNC B1 ;  /* 0x0000000000017941 */ /* 0x000fea0003800000 */
.L_x_116:
[----:B------:R-:W-:Y:S01]  /*37d0*/  @!P2 IMAD R65, R65, R23, R22 ;  /* 0x000000174141a224 */ /* 0x000fe200078e0216 */
[----:B------:R-:W-:Y:S04]  /*37e0*/  BSSY B1, `(.L_x_118) ;  /* 0x0000006000017945 */ /* 0x000fe80003800000 */
[----:B------:R0:W-:Y:S01]  /*37f0*/  @!P2 STG.E.U8 desc[UR38][R4.64+0x51], R65 ;  /* 0x000051410400a986 */ /* 0x0001e2000c101126 */
[----:B------:R-:W-:Y:S05]  /*3800*/  @P3 BRA `(.L_x_119) ;  /* 0x00000000000c3947 */ /* 0x000fea0003800000 */
[----:B------:R-:W2:Y:S02]  /*3810*/  LDG.E.U8 R97, desc[UR38][R10.64+0x50] ;  /* 0x000050260a617981 */ /* 0x000ea4000c1e1100 */
[----:B--2---:R-:W-:-:S05]  /*3820*/  PRMT R13, R97, 0x8880, RZ ;  /* 0x00008880610d7816 */ /* 0x004fca00000000ff */
[----:B------:R-:W-:-:S07]  /*3830*/  IMAD R22, R13, R90, RZ ;  /* 0x0000005a0d167224 */ /* 0x000fce00078e02ff */
.L_x_119:
[----:B------:R-:W-:Y:S05]  /*3840*/  BSYNC B1 ;  /* 0x0000000000017941 */ /* 0x000fea0003800000 */
.L_x_118:
[----:B--2---:R-:W-:Y:S01]  /*3850*/  @!P3 IMAD R13, R66, R23, R22 ;  /* 0x00000017420db224 */ /* 0x004fe200078e0216 */
[----:B------:R-:W-:Y:S04]  /*3860*/  BSSY B1, `(.L_x_120) ;  /* 0x0000006000017945 */ /* 0x000fe80003800000 */
[----:B------:R2:W-:Y:S01]  /*3870*/  @!P3 STG.E.U8 desc[UR38][R6.64+0x50], R13 ;  /* 0x0000500d0600b986 */ /* 0x0005e2000c101126 */
[----:B------:R-:W-:Y:S05]  /*3880*/  @P4 BRA `(.L_x_121) ;  /* 0x00000000000c4947 */ /* 0x000fea0003800000 */
[----:B------:R-:W2:Y:S02]  /*3890*/  LDG.E.U8 R97, desc[UR38][R10.64+0x51] ;  /* 0x000051260a617981 */ /* 0x000ea4000c1e1100 */
[----:B--2---:R-:W-:-:S05]  /*38a0*/  PRMT R13, R97, 0x8880, RZ ;  /* 0x00008880610d7816 */ /* 0x004fca00000000ff */
[----:B------:R-:W-:-:S07]  /*38b0*/  IMAD R22, R13, R90, RZ ;  /* 0x0000005a0d167224 */ /* 0x000fce00078e02ff */
.L_x_121:
[----:B------:R-:W-:Y:S05]  /*38c0*/  BSYNC B1 ;  /* 0x0000000000017941 */ /* 0x000fea0003800000 */
.L_x_120:
        /* <DEDUP_REMOVED lines=10> */
.L_x_123:
[----:B------:R-:W-:Y:S05]  /*3970*/  BSYNC B1 ;  /* 0x0000000000017941 */ /* 0x000fea0003800000 */
.L_x_122:
[----:B--2---:R-:W-:Y:S01]  /*3980*/  @!P2 IMAD R13, R68, R23, R22 ;  /* 0x00000017440da224 */ /* 0x004fe200078e0216 */
[----:B------:R-:W-:Y:S04]  /*3990*/  BSSY B1, `(.L_x_124) ;  /* 0x0000006000017945 */ /* 0x000fe80003800000 */
[----:B------:R2:W-:Y:S01]  /*39a0*/  @!P2 STG.E.U8 desc[UR38][R4.64+0x58], R13 ;  /* 0x0000580d0400a986 */ /* 0x0005e2000c101126 */
[----:B------:R-:W-:Y:S05]  /*39b0*/  @P3 BRA `(.L_x_125) ;  /* 0x00000000000c3947 */ /* 0x000fea0003800000 */
[----:B------:R-:W2:Y:S02]  /*39c0*/  LDG.E.U8 R97, desc[UR38][R8.64+0x59] ;  /* 0x0000592608617981 */ /* 0x000ea4000c1e1100 */
[----:B--2---:R-:W-:-:S05]  /*39d0*/  PRMT R13, R97, 0x8880, RZ ;  /* 0x00008880610d7816 */ /* 0x004fca00000000ff */
[----:B------:R-:W-:-:S07]  /*39e0*/  IMAD R22, R13, R90, RZ ;  /* 0x0000005a0d167224 */ /* 0x000fce00078e02ff */
.L_x_125:
[----:B------:R-:W-:Y:S05]  /*39f0*/  BSYNC B1 ;  /* 0x0000000000017941 */ /* 0x000fea0003800000 */
.L_x_124:
[----:B------:R-:W-:Y:S01]  /*3a00*/  @!P3 IMAD R69, R69, R23, R22 ;  /* 0x000000174545b224 */ /* 0x000fe200078e0216 */
[----:B------:R-:W-:Y:S04]  /*3a10*/  BSSY B1, `(.L_x_126) ;  /* 0x0000006000017945 */ /* 0x000fe80003800000 */
[----:B------:R0:W-:Y:S01]  /*3a20*/  @!P3 STG.E.U8 desc[UR38][R4.64+0x59], R69 ;  /* 0x000059450400b986 */ /* 0x0001e2000c101126 */
[----:B------:R-:W-:Y:S05]  /*3a30*/  @P4 BRA `(.L_x_127) ;  /* 0x00000000000c4947 */ /* 0x000fea0003800000 */
[----:B------:R-:W2:Y:S02]  /*3a40*/  LDG.E.U8 R97, desc[UR38][R10.64+0x58] ;  /* 0x000058260a617981 */ /* 0x000ea4000c1e1100 */
[----:B--2---:R-:W-:-:S05]  /*3a50*/  PRMT R13, R97, 0x8880, RZ ;  /* 0x00008880610d7816 */ /* 0x004fca00000000ff */
[----:B------:R-:W-:-:S07]  /*3a60*/  IMAD R22, R13, R90, RZ ;  /* 0x0000005a0d167224 */ /* 0x000fce00078e02ff */
.L_x_127:
[----:B------:R-:W-:Y:S05]  /*3a70*/  BSYNC B1 ;  /* 0x0000000000017941 */ /* 0x000fea0003800000 */
.L_x_126:
        /* <DEDUP_REMOVED lines=10> */
.L_x_129:
[----:B------:R-:W-:Y:S05]  /*3b20*/  BSYNC B1 ;  /* 0x0000000000017941 */ /* 0x000fea0003800000 */
.L_x_128:
[----:B------:R-:W-:Y:S01]  /*3b30*/  @!P2 IMAD R71, R71, R23, R22 ;  /* 0x000000174747a224 */ /* 0x000fe200078e0216 */
[----:B------:R-:W-:Y:S04]  /*3b40*/  BSSY B1, `(.L_x_130) ;  /* 0x0000006000017945 */ /* 0x000fe80003800000 */
[----:B------:R0:W-:Y:S01]  /*3b50*/  @!P2 STG.E.U8 desc[UR38][R6.64+0x59], R71 ;  /* 0x000059470600a986 */ /* 0x0001e2000c101126 */
[----:B------:R-:W-:Y:S05]  /*3b60*/  @P3 BRA `(.L_x_131) ;  /* 0x00000000000c3947 */ /* 0x000fea0003800000 */
[----:B------:R-:W2:Y:S02]  /*3b70*/  LDG.E.U8 R97, desc[UR38][R8.64+0x60] ;  /* 0x0000602608617981 */ /* 0x000ea4000c1e1100 */
[----:B--2---:R-:W-:-:S05]  /*3b80*/  PRMT R13, R97, 0x8880, RZ ;  /* 0x00008880610d7816 */ /* 0x004fca00000000ff */
[----:B------:R-:W-:-:S07]  /*3b90*/  IMAD R22, R13, R90, RZ ;  /* 0x0000005a0d167224 */ /* 0x000fce00078e02ff */
.L_x_131:
[----:B------:R-:W-:Y:S05]  /*3ba0*/  BSYNC B1 ;  /* 0x0000000000017941 */ /* 0x000fea0003800000 */
.L_x_130:
[----:B--2---:R-:W-:Y:S01]  /*3bb0*/  @!P3 IMAD R13, R72, R23, R22 ;  /* 0x00000017480db224 */ /* 0x004fe200078e0216 */
[----:B------:R-:W-:Y:S04]  /*3bc0*/  BSSY B1, `(.L_x_132) ;  /* 0x0000006000017945 */ /* 0x000fe80003800000 */
[----:B------:R2:W-:Y:S01]  /*3bd0*/  @!P3 STG.E.U8 desc[UR38][R4.64+0x60], R13 ;  /* 0x0000600d0400b986 */ /* 0x0005e2000c101126 */
[----:B------:R-:W-:Y:S05]  /*3be0*/  @P4 BRA `(.L_x_133) ;  /* 0x00000000000c4947 */ /* 0x000fea0003800000 */
[----:B------:R-:W2:Y:S02]  /*3bf0*/  LDG.E.U8 R97, desc[UR38][R8.64+0x61] ;  /* 0x0000612608617981 */ /* 0x000ea4000c1e1100 */
[----:B--2---:R-:W-:-:S05]  /*3c00*/  PRMT R13, R97, 0x8880, RZ ;  /* 0x00008880610d7816 */ /* 0x004fca00000000ff */
[----:B------:R-:W-:-:S07]  /*3c10*/  IMAD R22, R13, R90, RZ ;  /* 0x0000005a0d167224 */ /* 0x000fce00078e02ff */
.L_x_133:
[----:B------:R-:W-:Y:S05]  /*3c20*/  BSYNC B1 ;  /* 0x0000000000017941 */ /* 0x000fea0003800000 */
.L_x_132:
        /* <DEDUP_REMOVED lines=10> */
.L_x_135:
[----:B------:R-:W-:Y:S05]  /*3cd0*/  BSYNC B1 ;  /* 0x0000000000017941 */ /* 0x000fea0003800000 */
.L_x_134:
[----:B--2---:R-:W-:Y:S01]  /*3ce0*/  @!P2 IMAD R13, R74, R23, R22 ;  /* 0x000000174a0da224 */ /* 0x004fe200078e0216 */
[----:B------:R-:W-:Y:S04]  /*3cf0*/  BSSY B1, `(.L_x_136) ;  /* 0x0000006000017945 */ /* 0x000fe80003800000 */
[----:B------:R2:W-:Y:S01]  /*3d00*/  @!P2 STG.E.U8 desc[UR38][R6.64+0x60], R13 ;  /* 0x0000600d0600a986 */ /* 0x0005e2000c101126 */
[----:B------:R-:W-:Y:S05]  /*3d10*/  @P3 BRA `(.L_x_137) ;  /* 0x00000000000c3947 */ /* 0x000fea0003800000 */
[----:B------:R-:W2:Y:S02]  /*3d20*/  LDG.E.U8 R97, desc[UR38][R10.64+0x61] ;  /* 0x000061260a617981 */ /* 0x000ea4000c1e1100 */
[----:B--2---:R-:W-:-:S05]  /*3d30*/  PRMT R13, R97, 0x8880, RZ ;  /* 0x00008880610d7816 */ /* 0x004fca00000000ff */
[----:B------:R-:W-:-:S07]  /*3d40*/  IMAD R22, R13, R90, RZ ;  /* 0x0000005a0d167224 */ /* 0x000fce00078e02ff */
.L_x_137:
[----:B------:R-:W-:Y:S05]  /*3d50*/  BSYNC B1 ;  /* 0x0000000000017941 */ /* 0x000fea0003800000 */
.L_x_136:
[----:B------:R-:W-:Y:S01]  /*3d60*/  @!P3 IMAD R75, R75, R23, R22 ;  /* 0x000000174b4bb224 */ /* 0x000fe200078e0216 */
[----:B------:R-:W-:Y:S04]  /*3d70*/  BSSY B1, `(.L_x_138) ;  /* 0x0000006000017945 */ /* 0x000fe80003800000 */
[----:B------:R0:W-:Y:S01]  /*3d80*/  @!P3 STG.E.U8 desc[UR38][R6.64+0x61], R75 ;  /* 0x0000614b0600b986 */ /* 0x0001e2000c101126 */
[----:B------:R-:W-:Y:S05]  /*3d90*/  @P4 BRA `(.L_x_139) ;  /* 0x00000000000c4947 */ /* 0x000fea0003800000 */
[----:B------:R-:W2:Y:S02]  /*3da0*/  LDG.E.U8 R97, desc[UR38][R8.64+0x68] ;  /* 0x0000682608617981 */ /* 0x000ea4000c1e1100 */
[----:B--2---:R-:W-:-:S05]  /*3db0*/  PRMT R13, R97, 0x8880, RZ ;  /* 0x00008880610d7816 */ /* 0x004fca00000000ff */
[----:B------:R-:W-:-:S07]  /*3dc0*/  IMAD R22, R13, R90, RZ ;  /* 0x0000005a0d167224 */ /* 0x000fce00078e02ff */
.L_x_139:
[----:B------:R-:W-:Y:S05]  /*3dd0*/  BSYNC B1 ;  /* 0x0000000000017941 */ /* 0x000fea0003800000 */
.L_x_138:
        /* <DEDUP_REMOVED lines=10> */
.L_x_141:
[----:B------:R-:W-:Y:S05]  /*3e80*/  BSYNC B1 ;  /* 0x0000000000017941 */ /* 0x000fea0003800000 */
.L_x_140:
[----:B------:R-:W-:Y:S01]  /*3e90*/  @!P2 IMAD R77, R77, R23, R22 ;  /* 0x000000174d4da224 */ /* 0x000fe200078e0216 */
[----:B------:R-:W-:Y:S04]  /*3ea0*/  BSSY B1, `(.L_x_142) ;  /* 0x0000006000017945 */ /* 0x000fe80003800000 */
[----:B------:R0:W-:Y:S01]  /*3eb0*/  @!P2 STG.E.U8 desc[UR38][R4.64+0x69], R77 ;  /* 0x0000694d0400a986 */ /* 0x0001e2000c101126 */
[----:B------:R-:W-:Y:S05]  /*3ec0*/  @P3 BRA `(.L_x_143) ;  /* 0x00000000000c3947 */ /* 0x000fea0003800000 */
[----:B------:R-:W2:Y:S02]  /*3ed0*/  LDG.E.U8 R97, desc[UR38][R10.64+0x68] ;  /* 0x000068260a617981 */ /* 0x000ea4000c1e1100 */
[----:B--2---:R-:W-:-:S05]  /*3ee0*/  PRMT R13, R97, 0x8880, RZ ;  /* 0x00008880610d7816 */ /* 0x004fca00000000ff */
[----:B------:R-:W-:-:S07]  /*3ef0*/  IMAD R22, R13, R90, RZ ;  /* 0x0000005a0d167224 */ /* 0x000fce00078e02ff */
.L_x_143:
[----:B------:R-:W-:Y:S05]  /*3f00*/  BSYNC B1 ;  /* 0x0000000000017941 */ /* 0x000fea0003800000 */
.L_x_142:
[----:B--2---:R-:W-:Y:S01]  /*3f10*/  @!P3 IMAD R13, R78, R23, R22 ;  /* 0x000000174e0db224 */ /* 0x004fe200078e0216 */
[----:B------:R-:W-:Y:S04]  /*3f20*/  BSSY B1, `(.L_x_144) ;  /* 0x0000006000017945 */ /* 0x000fe80003800000 */
[----:B------:R2:W-:Y:S01]  /*3f30*/  @!P3 STG.E.U8 desc[UR38][R6.64+0x68], R13 ;  /* 0x0000680d0600b986 */ /* 0x0005e2000c101126 */
[----:B------:R-:W-:Y:S05]  /*3f40*/  @P4 BRA `(.L_x_145) ;  /* 0x00000000000c4947 */ /* 0x000fea0003800000 */
[----:B------:R-:W2:Y:S02]  /*3f50*/  LDG.E.U8 R97, desc[UR38][R10.64+0x69] ;  /* 0x000069260a617981 */ /* 0x000ea4000c1e1100 */
[----:B--2---:R-:W-:-:S05]  /*3f60*/  PRMT R13, R97, 0x8880, RZ ;  /* 0x00008880610d7816 */ /* 0x004fca00000000ff */
[----:B------:R-:W-:-:S07]  /*3f70*/  IMAD R22, R13, R90, RZ ;  /* 0x0000005a0d167224 */ /* 0x000fce00078e02ff */
.L_x_145:
[----:B------:R-:W-:Y:S05]  /*3f80*/  BSYNC B1 ;  /* 0x0000000000017941 */ /* 0x000fea0003800000 */
.L_x_144:
        /* <DEDUP_REMOVED lines=10> */
.L_x_147:
[----:B------:R-:W-:Y:S05]  /*4030*/  BSYNC B1 ;  /* 0x0000000000017941 */ /* 0x000fea0003800000 */
.L_x_146:
[----:B--2---:R-:W-:Y:S01]  /*4040*/  @!P2 IMAD R13, R80, R23, R22 ;  /* 0x00000017500da224 */ /* 0x004fe200078e0216 */
[----:B------:R-:W-:Y:S04]  /*4050*/  BSSY B1, `(.L_x_148) ;  /* 0x0000006000017945 */ /* 0x000fe80003800000 */
[----:B------:R2:W-:Y:S01]  /*4060*/  @!P2 STG.E.U8 desc[UR38][R4.64+0x70], R13 ;  /* 0x0000700d0400a986 */ /* 0x0005e2000c101126 */
[----:B------:R-:W-:Y:S05]  /*4070*/  @P3 BRA `(.L_x_149) ;  /* 0x00000000000c3947 */ /* 0x000fea0003800000 */
[----:B------:R-:W2:Y:S02]  /*4080*/  LDG.E.U8 R97, desc[UR38][R8.64+0x71] ;  /* 0x0000712608617981 */ /* 0x000ea4000c1e1100 */
[----:B--2---:R-:W-:-:S05]  /*4090*/  PRMT R13, R97, 0x8880, RZ ;  /* 0x00008880610d7816 */ /* 0x004fca00000000ff */
[----:B------:R-:W-:-:S07]  /*40a0*/  IMAD R22, R13, R90, RZ ;  /* 0x0000005a0d167224 */ /* 0x000fce00078e02ff */
.L_x_149:
[----:B------:R-:W-:Y:S05]  /*40b0*/  BSYNC B1 ;  /* 0x0000000000017941 */ /* 0x000fea0003800000 */
.L_x_148:
[----:B------:R-:W-:Y:S01]  /*40c0*/  @!P3 IMAD R81, R81, R23, R22 ;  /* 0x000000175151b224 */ /* 0x000fe200078e0216 */
[----:B------:R-:W-:Y:S04]  /*40d0*/  BSSY B1, `(.L_x_150) ;  /* 0x0000006000017945 */ /* 0x000fe80003800000 */
[----:B------:R0:W-:Y:S01]  /*40e0*/  @!P3 STG.E.U8 desc[UR38][R4.64+0x71], R81 ;  /* 0x000071510400b986 */ /* 0x0001e2000c101126 */
[----:B------:R-:W-:Y:S05]  /*40f0*/  @P4 BRA `(.L_x_151) ;  /* 0x00000000000c4947 */ /* 0x000fea0003800000 */
[----:B------:R-:W2:Y:S02]  /*4100*/  LDG.E.U8 R97, desc[UR38][R10.64+0x70] ;  /* 0x000070260a617981 */ /* 0x000ea4000c1e1100 */
[----:B--2---:R-:W-:-:S05]  /*4110*/  PRMT R13, R97, 0x8880, RZ ;  /* 0x00008880610d7816 */ /* 0x004fca00000000ff */
[----:B------:R-:W-:-:S07]  /*4120*/  IMAD R22, R13, R90, RZ ;  /* 0x0000005a0d167224 */ /* 0x000fce00078e02ff */
.L_x_151:
[----:B------:R-:W-:Y:S05]  /*4130*/  BSYNC B1 ;  /* 0x0000000000017941 */ /* 0x000fea0003800000 */
.L_x_150:
[C---:B------:R-:W-:Y:S01]  /*4140*/  ISETP.LT.OR P2, PT, R3.reuse, 0x72, !P0 ;  /* 0x000000720300780c */ /* 0x040fe20004741670 */
[----:B--2---:R-:W-:Y:S01]  /*4150*/  @!P4 IMAD R13, R82, R23, R22 ;  /* 0x00000017520dc224 */ /* 0x004fe200078e0216 */
[----:B------:R-:W-:Y:S01]  /*4160*/  BSSY B1, `(.L_x_152) ;  /* 0x0000009000017945 */ /* 0x000fe20003800000 */
[C---:B------:R-:W-:Y:S02]  /*4170*/  ISETP.LT.OR P3, PT, R3.reuse, 0x79, !P1 ;  /* 0x000000790300780c */ /* 0x040fe40004f61670 */
[C---:B------:R-:W-:Y:S01]  /*4180*/  ISETP.LT.OR P1, PT, R3.reuse, 0x7a, !P1 ;  /* 0x0000007a0300780c */ /* 0x040fe20004f21670 */
[----:B------:R2:W-:Y:S01]  /*4190*/  @!P4 STG.E.U8 desc[UR38][R6.64+0x70], R13 ;  /* 0x0000700d0600c986 */ /* 0x0005e2000c101126 */
[----:B------:R-:W-:-:S06]  /*41a0*/  ISETP.LT.OR P4, PT, R3, 0x79, !P0 ;  /* 0x000000790300780c */ /* 0x000fcc0004781670 */
[----:B------:R-:W-:Y:S07]  /*41b0*/  @P2 BRA `(.L_x_153) ;  /* 0x00000000000c2947 */ /* 0x000fee0003800000 */
[----:B------:R-:W2:Y:S02]  /*41c0*/  LDG.E.U8 R97, desc[UR38][R10.64+0x71] ;  /* 0x000071260a617981 */ /* 0x000ea4000c1e1100 */
[----:B--2---:R-:W-:-:S05]  /*41d0*/  PRMT R13, R97, 0x8880, RZ ;  /* 0x00008880610d7816 */ /* 0x004fca00000000ff */
[----:B------:R-:W-:-:S07]  /*41e0*/  IMAD R22, R13, R90, RZ ;  /* 0x0000005a0d167224 */ /* 0x000fce00078e02ff */
.L_x_153:
[----:B------:R-:W-:Y:S05]  /*41f0*/  BSYNC B1 ;  /* 0x0000000000017941 */ /* 0x000fea0003800000 */
.L_x_152:
[----:B------:R-:W-:Y:S01]  /*4200*/  @!P2 IMAD R83, R83, R23, R22 ;  /* 0x000000175353a224 */ /* 0x000fe200078e0216 */
[----:B------:R-:W-:Y:S04]  /*4210*/  BSSY B1, `(.L_x_154) ;  /* 0x0000006000017945 */ /* 0x000fe80003800000 */
[----:B------:R0:W-:Y:S01]  /*4220*/  @!P2 STG.E.U8 desc[UR38][R6.64+0x71], R83 ;  /* 0x000071530600a986 */ /* 0x0001e2000c101126 */
[----:B------:R-:W-:Y:S05]  /*4230*/  @P3 BRA `(.L_x_155) ;  /* 0x00000000000c3947 */ /* 0x000fea0003800000 */
[----:B------:R-:W2:Y:S02]  /*4240*/  LDG.E.U8 R97, desc[UR38][R8.64+0x78] ;  /* 0x0000782608617981 */ /* 0x000ea4000c1e1100 */
[----:B--2---:R-:W-:-:S05]  /*4250*/  PRMT R13, R97, 0x8880, RZ ;  /* 0x00008880610d7816 */ /* 0x004fca00000000ff */
[----:B------:R-:W-:-:S07]  /*4260*/  IMAD R22, R13, R90, RZ ;  /* 0x0000005a0d167224 */ /* 0x000fce00078e02ff */
.L_x_155:
[----:B------:R-:W-:Y:S05]  /*4270*/  BSYNC B1 ;  /* 0x0000000000017941 */ /* 0x000fea0003800000 */
.L_x_154:
[----:B--2---:R-:W-:Y:S01]  /*4280*/  @!P3 IMAD R13, R84, R23, R22 ;  /* 0x00000017540db224 */ /* 0x004fe200078e0216 */
[----:B------:R-:W-:Y:S04]  /*4290*/  BSSY B1, `(.L_x_156) ;  /* 0x0000006000017945 */ /* 0x000fe80003800000 */
[----:B------:R2:W-:Y:S01]  /*42a0*/  @!P3 STG.E.U8 desc[UR38][R4.64+0x78], R13 ;  /* 0x0000780d0400b986 */ /* 0x0005e2000c101126 */
[----:B------:R-:W-:Y:S05]  /*42b0*/  @P1 BRA `(.L_x_157) ;  /* 0x00000000000c1947 */ /* 0x000fea0003800000 */
[----:B------:R-:W2:Y:S02]  /*42c0*/  LDG.E.U8 R97, desc[UR38][R8.64+0x79] ;  /* 0x0000792608617981 */ /* 0x000ea4000c1e1100 */
[----:B--2---:R-:W-:-:S05]  /*42d0*/  PRMT R13, R97, 0x8880, RZ ;  /* 0x00008880610d7816 */ /* 0x004fca00000000ff */
[----:B------:R-:W-:-:S07]  /*42e0*/  IMAD R22, R13, R90, RZ ;  /* 0x0000005a0d167224 */ /* 0x000fce00078e02ff */
.L_x_157:
[----:B------:R-:W-:Y:S05]  /*42f0*/  BSYNC B1 ;  /* 0x0000000000017941 */ /* 0x000fea0003800000 */
.L_x_156:
[----:B------:R-:W-:Y:S01]  /*4300*/  @!P1 IMAD R85, R85, R23, R22 ;  /* 0x0000001755559224 */ /* 0x000fe200078e0216 */
[----:B------:R-:W-:Y:S04]  /*4310*/  BSSY B1, `(.L_x_158) ;  /* 0x0000006000017945 */ /* 0x000fe80003800000 */
[----:B------:R0:W-:Y:S01]  /*4320*/  @!P1 STG.E.U8 desc[UR38][R4.64+0x79], R85 ;  /* 0x0000795504009986 */ /* 0x0001e2000c101126 */
[----:B------:R-:W-:Y:S05]  /*4330*/  @P4 BRA `(.L_x_159) ;  /* 0x00000000000c4947 */ /* 0x000fea0003800000 */
[----:B------:R-:W0:Y:S02]  /*4340*/  LDG.E.U8 R97, desc[UR38][R10.64+0x78] ;  /* 0x000078260a617981 */ /* 0x000e24000c1e1100 */
[----:B012-4-:R-:W-:-:S05]  /*4350*/  PRMT R5, R97, 0x8880, RZ ;  /* 0x0000888061057816 */ /* 0x017fca00000000ff */
[----:B------:R-:W-:-:S07]  /*4360*/  IMAD R22, R5, R90, RZ ;  /* 0x0000005a05167224 */ /* 0x000fce00078e02ff */
.L_x_159:
[----:B------:R-:W-:Y:S05]  /*4370*/  BSYNC B1 ;  /* 0x0000000000017941 */ /* 0x000fea0003800000 */
.L_x_158:
[----:B012-4-:R-:W-:Y:S01]  /*4380*/  @!P4 IMAD R5, R86, R23, R22 ;  /* 0x000000175605c224 */ /* 0x017fe200078e0216 */
[----:B------:R-:W-:Y:S01]  /*4390*/  ISETP.LT.OR P0, PT, R3, 0x7a, !P0 ;  /* 0x0000007a0300780c */ /* 0x000fe20004701670 */
[----:B------:R-:W-:Y:S03]  /*43a0*/  BSSY B1, `(.L_x_160) ;  /* 0x0000006000017945 */ /* 0x000fe60003800000 */
[----:B------:R0:W-:Y:S09]  /*43b0*/  @!P4 STG.E.U8 desc[UR38][R6.64+0x78], R5 ;  /* 0x000078050600c986 */ /* 0x0001f2000c101126 */
[----:B------:R-:W-:Y:S05]  /*43c0*/  @P0 BRA `(.L_x_161) ;  /* 0x00000000000c0947 */ /* 0x000fea0003800000 */
[----:B------:R-:W2:Y:S02]  /*43d0*/  LDG.E.U8 R97, desc[UR38][R10.64+0x79] ;  /* 0x000079260a617981 */ /* 0x000ea4000c1e1100 */
[----:B--2---:R-:W-:-:S05]  /*43e0*/  PRMT R3, R97, 0x8880, RZ ;  /* 0x0000888061037816 */ /* 0x004fca00000000ff */
[----:B------:R-:W-:-:S07]  /*43f0*/  IMAD R22, R3, R90, RZ ;  /* 0x0000005a03167224 */ /* 0x000fce00078e02ff */
.L_x_161:
[----:B------:R-:W-:Y:S05]  /*4400*/  BSYNC B1 ;  /* 0x0000000000017941 */ /* 0x000fea0003800000 */
.L_x_160:
[----:B------:R-:W-:Y:S01]  /*4410*/  IMAD R87, R87, R23, R22 ;  /* 0x0000001757577224 */ /* 0x000fe200078e0216 */
[----:B------:R-:W-:Y:S06]  /*4420*/  @P0 BRA `(.L_x_162) ;  /* 0x0000000c00100947 */ /* 0x000fec0003800000 */
[----:B------:R1:W-:Y:S01]  /*4430*/  STG.E.U8 desc[UR38][R6.64+0x79], R87 ;  /* 0x0000795706007986 */ /* 0x0003e2000c101126 */
[----:B------:R-:W-:Y:S05]  /*4440*/  BRA `(.L_x_162) ;  /* 0x0000000c00087947 */ /* 0x000fea0003800000 */
.L_x_33:
[C---:B------:R-:W-:Y:S02]  /*4450*/  ISETP.GE.AND P1, PT, R101.reuse, 0x1, PT ;  /* 0x000000016500780c */ /* 0x040fe40003f26270 */
[----:B------:R-:W-:Y:S02]  /*4460*/  ISETP.GE.AND P0, PT, R101, 0x9, PT ;  /* 0x000000096500780c */ /* 0x000fe40003f06270 */
[C---:B------:R-:W-:Y:S02]  /*4470*/  ISETP.LT.OR P3, PT, R3.reuse, 0x1, !P1 ;  /* 0x000000010300780c */ /* 0x040fe40004f61670 */
[C---:B------:R-:W-:Y:S02]  /*4480*/  ISETP.LT.OR P4, PT, R3.reuse, 0x2, !P1 ;  /* 0x000000020300780c */ /* 0x040fe40004f81670 */
[----:B------:R-:W-:-:S09]  /*4490*/  ISETP.LT.OR P2, PT, R3, 0x1, !P0 ;  /* 0x000000010300780c */ /* 0x000fd20004741670 */
[-C--:B------:R-:W-:Y:S02]  /*44a0*/  @!P3 IMAD R9, R24, R23.reuse, RZ ;  /* 0x000000171809b224 */ /* 0x080fe400078e02ff */
[-C--:B------:R-:W-:Y:S02]  /*44b0*/  @!P4 IMAD R25, R25, R23.reuse, RZ ;  /* 0x000000171919c224 */ /* 0x080fe400078e02ff */
[----:B------:R-:W-:Y:S01]  /*44c0*/  @!P2 IMAD R11, R26, R23, RZ ;  /* 0x000000171a0ba224 */ /* 0x000fe200078e02ff */
[----:B------:R0:W-:Y:S01]  /*44d0*/  @!P3 STG.E.U8 desc[UR38][R4.64], R9 ;  /* 0x000000090400b986 */ /* 0x0001e2000c101126 */
[----:B------:R-:W-:-:S03]  /*44e0*/  ISETP.LT.OR P3, PT, R3, 0x2, !P0 ;  /* 0x000000020300780c */ /* 0x000fc60004761670 */
[----:B------:R-:W-:Y:S01]  /*44f0*/  @!P4 STG.E.U8 desc[UR38][R4.64+0x1], R25 ;  /* 0x000001190400c986 */ /* 0x000fe2000c101126 */
[----:B------:R-:W-:-:S03]  /*4500*/  ISETP.LT.OR P4, PT, R3, 0x9, !P1 ;  /* 0x000000090300780c */ /* 0x000fc60004f81670 */
[----:B------:R1:W-:Y:S01]  /*4510*/  @!P2 STG.E.U8 desc[UR38][R6.64], R11 ;  /* 0x0000000b0600a986 */ /* 0x0003e2000c101126 */
[----:B------:R-:W-:-:S05]  /*4520*/  ISETP.LT.OR P2, PT, R3, 0xa, !P1 ;  /* 0x0000000a0300780c */ /* 0x000fca0004f41670 */
[----:B------:R-:W-:-:S04]  /*4530*/  @!P3 IMAD R27, R27, R23, RZ ;  /* 0x000000171b1bb224 */ /* 0x000fc800078e02ff */
[-C--:B------:R-:W-:Y:S01]  /*4540*/  @!P4 IMAD R13, R28, R23.reuse, RZ ;  /* 0x000000171c0dc224 */ /* 0x080fe200078e02ff */
[----:B------:R-:W-:Y:S01]  /*4550*/  @!P3 STG.E.U8 desc[UR38][R6.64+0x1], R27 ;  /* 0x0000011b0600b986 */ /* 0x000fe2000c101126 */
[----:B------:R-:W-:Y:S02]  /*4560*/  ISETP.LT.OR P3, PT, R3, 0x9, !P0 ;  /* 0x000000090300780c */ /* 0x000fe40004761670 */
[----:B------:R-:W-:Y:S01]  /*4570*/  @!P2 IMAD R29, R29, R23, RZ ;  /* 0x000000171d1da224 */ /* 0x000fe200078e02ff */
[----:B------:R2:W-:Y:S01]  /*4580*/  @!P4 STG.E.U8 desc[UR38][R4.64+0x8], R13 ;  /* 0x0000080d0400c986 */ /* 0x0005e2000c101126 */
[----:B------:R-:W-:-:S03]  /*4590*/  ISETP.LT.OR P4, PT, R3, 0xa, !P0 ;  /* 0x0000000a0300780c */ /* 0x000fc60004781670 */
[----:B------:R-:W-:Y:S01]  /*45a0*/  @!P2 STG.E.U8 desc[UR38][R4.64+0x9], R29 ;  /* 0x0000091d0400a986 */ /* 0x000fe2000c101126 */
[----:B------:R-:W-:-:S05]  /*45b0*/  ISETP.LT.OR P2, PT, R3, 0x11, !P1 ;  /* 0x000000110300780c */ /* 0x000fca0004f41670 */
[----:B0-----:R-:W-:-:S04]  /*45c0*/  @!P3 IMAD R9, R30, R23, RZ ;  /* 0x000000171e09b224 */ /* 0x001fc800078e02ff */
[-C--:B------:R-:W-:Y:S01]  /*45d0*/  @!P4 IMAD R31, R31, R23.reuse, RZ ;  /* 0x000000171f1fc224 */ /* 0x080fe200078e02ff */
[----:B------:R0:W-:Y:S01]  /*45e0*/  @!P3 STG.E.U8 desc[UR38][R6.64+0x8], R9 ;  /* 0x000008090600b986 */ /* 0x0001e2000c101126 */
[C---:B------:R-:W-:Y:S02]  /*45f0*/  ISETP.LT.OR P3, PT, R3.reuse, 0x12, !P1 ;  /* 0x000000120300780c */ /* 0x040fe40004f61670 */
[----:B-1----:R-:W-:Y:S01]  /*4600*/  @!P2 IMAD R11, R32, R23, RZ ;  /* 0x00000017200ba224 */ /* 0x002fe200078e02ff */
[----:B------:R-:W-:Y:S01]  /*4610*/  @!P4 STG.E.U8 desc[UR38][R6.64+0x9], R31 ;  /* 0x0000091f0600c986 */ /* 0x000fe2000c101126 */
[----:B------:R-:W-:-:S03]  /*4620*/  ISETP.LT.OR P4, PT, R3, 0x11, !P0 ;  /* 0x000000110300780c */ /* 0x000fc60004781670 */
[----:B------:R1:W-:Y:S01]  /*4630*/  @!P2 STG.E.U8 desc[UR38][R4.64+0x10], R11 ;  /* 0x0000100b0400a986 */ /* 0x0003e2000c101126 */
[----:B------:R-:W-:-:S05]  /*4640*/  ISETP.LT.OR P2, PT, R3, 0x12, !P0 ;  /* 0x000000120300780c */ /* 0x000fca0004741670 */
[----:B------:R-:W-:-:S04]  /*4650*/  @!P3 IMAD R33, R33, R23, RZ ;  /* 0x000000172121b224 */ /* 0x000fc800078e02ff */
[-C--:B--2---:R-:W-:Y:S01]  /*4660*/  @!P4 IMAD R13, R34, R23.reuse, RZ ;  /* 0x00000017220dc224 */ /* 0x084fe200078e02ff */
        /* <DEDUP_REMOVED lines=138> */
[----:B------:R4:W-:Y:S01]  /*4f10*/  @!P4 STG.E.U8 desc[UR38][R6.64+0x69], R79 ;  /* 0x0000694f0600c986 */ /* 0x0009e2000c101126 */
[----:B------:R-:W-:-:S03]  /*4f20*/  ISETP.LT.OR P4, PT, R3, 0x71, !P0 ;  /* 0x000000710300780c */ /* 0x000fc60004781670 */
[----:B------:R4:W-:Y:S01]  /*4f30*/  @!P2 STG.E.U8 desc[UR38][R4.64+0x70], R11 ;  /* 0x0000700b0400a986 */ /* 0x0009e2000c101126 */
[----:B------:R-:W-:-:S05]  /*4f40*/  ISETP.LT.OR P2, PT, R3, 0x72, !P0 ;  /* 0x000000720300780c */ /* 0x000fca0004741670 */
[----:B------:R-:W-:-:S04]  /*4f50*/  @!P3 IMAD R81, R81, R23, RZ ;  /* 0x000000175151b224 */ /* 0x000fc800078e02ff */
[-C--:B--2---:R-:W-:Y:S01]  /*4f60*/  @!P4 IMAD R13, R82, R23.reuse, RZ ;  /* 0x00000017520dc224 */ /* 0x084fe200078e02ff */
[----:B------:R4:W-:Y:S01]  /*4f70*/  @!P3 STG.E.U8 desc[UR38][R4.64+0x71], R81 ;  /* 0x000071510400b986 */ /* 0x0009e2000c101126 */
[C---:B------:R-:W-:Y:S02]  /*4f80*/  ISETP.LT.OR P3, PT, R3.reuse, 0x79, !P1 ;  /* 0x000000790300780c */ /* 0x040fe40004f61670 */
[C---:B------:R-:W-:Y:S01]  /*4f90*/  ISETP.LT.OR P1, PT, R3.reuse, 0x7a, !P1 ;  /* 0x0000007a0300780c */ /* 0x040fe20004f21670 */
[----:B------:R4:W-:Y:S01]  /*4fa0*/  @!P4 STG.E.U8 desc[UR38][R6.64+0x70], R13 ;  /* 0x0000700d0600c986 */ /* 0x0009e2000c101126 */
[----:B------:R-:W-:Y:S01]  /*4fb0*/  ISETP.LT.OR P4, PT, R3, 0x79, !P0 ;  /* 0x000000790300780c */ /* 0x000fe20004781670 */
[----:B------:R-:W-:Y:S01]  /*4fc0*/  @!P2 IMAD R83, R83, R23, RZ ;  /* 0x000000175353a224 */ /* 0x000fe200078e02ff */
[----:B------:R-:W-:-:S04]  /*4fd0*/  ISETP.LT.OR P0, PT, R3, 0x7a, !P0 ;  /* 0x0000007a0300780c */ /* 0x000fc80004701670 */
[----:B------:R4:W-:Y:S03]  /*4fe0*/  @!P2 STG.E.U8 desc[UR38][R6.64+0x71], R83 ;  /* 0x000071530600a986 */ /* 0x0009e6000c101126 */
[-C--:B------:R-:W-:Y:S02]  /*4ff0*/  @!P3 IMAD R3, R84, R23.reuse, RZ ;  /* 0x000000175403b224 */ /* 0x080fe400078e02ff */
[-C--:B------:R-:W-:Y:S02]  /*5000*/  @!P1 IMAD R85, R85, R23.reuse, RZ ;  /* 0x0000001755559224 */ /* 0x080fe400078e02ff */
[-C--:B0-----:R-:W-:Y:S01]  /*5010*/  @!P4 IMAD R9, R86, R23.reuse, RZ ;  /* 0x000000175609c224 */ /* 0x081fe200078e02ff */
[----:B------:R4:W-:Y:S01]  /*5020*/  @!P3 STG.E.U8 desc[UR38][R4.64+0x78], R3 ;  /* 0x000078030400b986 */ /* 0x0009e2000c101126 */
[----:B------:R-:W-:-:S03]  /*5030*/  @!P0 IMAD R87, R87, R23, RZ ;  /* 0x0000001757578224 */ /* 0x000fc600078e02ff */
[----:B------:R4:W-:Y:S04]  /*5040*/  @!P1 STG.E.U8 desc[UR38][R4.64+0x79], R85 ;  /* 0x0000795504009986 */ /* 0x0009e8000c101126 */
[----:B------:R4:W-:Y:S04]  /*5050*/  @!P4 STG.E.U8 desc[UR38][R6.64+0x78], R9 ;  /* 0x000078090600c986 */ /* 0x0009e8000c101126 */
[----:B------:R4:W-:Y:S02]  /*5060*/  @!P0 STG.E.U8 desc[UR38][R6.64+0x79], R87 ;  /* 0x0000795706008986 */ /* 0x0009e4000c101126 */
.L_x_162:
[----:B------:R-:W-:Y:S05]  /*5070*/  BSYNC B0 ;  /* 0x0000000000007941 */ /* 0x000fea0003800000 */
.L_x_32:
[----:B------:R-:W-:Y:S01]  /*5080*/  IADD3 R16, P0, R16, UR36, RZ ;  /* 0x0000002410107c10 */ /* 0x000fe2000ff1e0ff */
[----:B------:R-:W-:Y:S01]  /*5090*/  ULDC.64 UR4, c[0x0][0x650] ;  /* 0x0001940000047ab9 */ /* 0x000fe20000000a00 */
[----:B----4-:R-:W-:Y:S01]  /*50a0*/  PRMT R3, RZ, 0x7610, R3 ;  /* 0x00007610ff037816 */ /* 0x010fe20000000003 */
[----:B------:R-:W-:Y:S01]  /*50b0*/  IMAD.MOV.U32 R98, RZ, RZ, -0x1 ;  /* 0xffffffffff627424 */ /* 0x000fe200078e00ff */
[----:B------:R-:W-:Y:S01]  /*50c0*/  IADD3.X R17, R17, UR42, RZ, P0, !PT ;  /* 0x0000002a11117c10 */ /* 0x000fe200087fe4ff */
[----:B------:R-:W-:Y:S01]  /*50d0*/  IMAD.MOV.U32 R22, RZ, RZ, -0x1 ;  /* 0xffffffffff167424 */ /* 0x000fe200078e00ff */
[----:B------:R-:W-:-:S04]  /*50e0*/  ISETP.GE.U32.AND P0, PT, R16, UR4, PT ;  /* 0x0000000410007c0c */ /* 0x000fc8000bf06070 */
[----:B------:R-:W-:-:S13]  /*50f0*/  ISETP.GE.U32.AND.EX P0, PT, R17, UR5, PT, P0 ;  /* 0x0000000511007c0c */ /* 0x000fda000bf06100 */
[----:B------:R-:W-:Y:S05]  /*5100*/  @P0 BRA `(.L_x_163) ;  /* 0x0000000400500947 */ /* 0x000fea0003800000 */
[----:B------:R-:W2:Y:S01]  /*5110*/  LDC.64 R10, c[0x0][0x628] ;  /* 0x00018a00ff0a7b82 */ /* 0x000ea20000000a00 */
[----:B------:R-:W4:Y:S01]  /*5120*/  S2R R20, SR_CTAID.X ;  /* 0x0000000000147919 */ /* 0x000f220000002500 */
[----:B------:R-:W-:Y:S02]  /*5130*/  IMAD.MOV.U32 R8, RZ, RZ, R16 ;  /* 0x000000ffff087224 */ /* 0x000fe400078e0010 */
[----:B------:R-:W-:Y:S01]  /*5140*/  IMAD.MOV.U32 R9, RZ, RZ, R17 ;  /* 0x000000ffff097224 */ /* 0x000fe200078e0011 */
[----:B------:R-:W0:Y:S03]  /*5150*/  S2R R21, SR_CTAID.Y ;  /* 0x0000000000157919 */ /* 0x000e260000002600 */
[----:B------:R-:W0:Y:S08]  /*5160*/  LDC R0, c[0x0][0x630] ;  /* 0x00018c00ff007b82 */ /* 0x000e300000000800 */
[----:B------:R-:W0:Y:S01]  /*5170*/  LDC.64 R14, c[0x0][0x620] ;  /* 0x00018800ff0e7b82 */ /* 0x000e220000000a00 */
[----:B--2---:R-:W-:-:S04]  /*5180*/  ISETP.NE.U32.AND P0, PT, R10, RZ, PT ;  /* 0x000000ff0a00720c */ /* 0x004fc80003f05070 */
[----:B------:R-:W-:-:S13]  /*5190*/  ISETP.NE.AND.EX P0, PT, R11, RZ, PT, P0 ;  /* 0x000000ff0b00720c */ /* 0x000fda0003f05300 */
[----:B0---4-:R-:W-:Y:S05]  /*51a0*/  @!P0 BRA `(.L_x_164) ;  /* 0x0000000000288947 */ /* 0x011fea0003800000 */
[----:B------:R-:W0:Y:S02]  /*51b0*/  LDC R3, c[0x0][0x634] ;  /* 0x00018d00ff037b82 */ /* 0x000e240000000800 */
[----:B0-----:R-:W-:-:S05]  /*51c0*/  IADD3 R3, P0, R16, R3, RZ ;  /* 0x0000000310037210 */ /* 0x001fca0007f1e0ff */
[----:B------:R-:W-:-:S04]  /*51d0*/  IMAD.X R13, RZ, RZ, R17, P0 ;  /* 0x000000ffff0d7224 */ /* 0x000fc800000e0611 */
[----:B------:R-:W-:-:S04]  /*51e0*/  IMAD.WIDE.U32 R4, R13, R10, RZ ;  /* 0x0000000a0d047225 */ /* 0x000fc800078e00ff */
[----:B-1-3--:R-:W-:-:S04]  /*51f0*/  IMAD.WIDE.U32 R6, P0, R3, R11, R4 ;  /* 0x0000000b03067225 */ /* 0x00afc80007800004 */
[----:B------:R-:W-:-:S04]  /*5200*/  IMAD.WIDE.U32 R4, R3, R10, RZ ;  /* 0x0000000a03047225 */ /* 0x000fc800078e00ff */
[----:B------:R-:W-:Y:S01]  /*5210*/  IMAD.X R9, RZ, RZ, RZ, P0 ;  /* 0x000000ffff097224 */ /* 0x000fe200000e06ff */
[----:B------:R-:W-:Y:S01]  /*5220*/  IADD3 RZ, P0, R5, R6, RZ ;  /* 0x0000000605ff7210 */ /* 0x000fe20007f1e0ff */
[----:B------:R-:W-:-:S04]  /*5230*/  IMAD.MOV.U32 R8, RZ, RZ, R7 ;  /* 0x000000ffff087224 */ /* 0x000fc800078e0007 */
[----:B------:R-:W-:-:S08]  /*5240*/  IMAD.WIDE.U32.X R8, R13, R11, R8, P0 ;  /* 0x0000000b0d087225 */ /* 0x000fd000000e0408 */
.L_x_164:
[----:B------:R-:W0:Y:S01]  /*5250*/  LDC.64 R28, c[0x0][0x640] ;  /* 0x00019000ff1c7b82 */ /* 0x000e220000000a00 */
[-CC-:B------:R-:W-:Y:S01]  /*5260*/  SHF.R.U64 R22, R8, R0.reuse, R9.reuse ;  /* 0x0000000008167219 */ /* 0x180fe20000001209 */
[----:B------:R-:W-:Y:S01]  /*5270*/  ULDC UR4, c[0x0][0x150] ;  /* 0x0000540000047ab9 */ /* 0x000fe20000000800 */
[----:B------:R-:W-:Y:S02]  /*5280*/  SHF.R.U32.HI R0, RZ, R0, R9 ;  /* 0x00000000ff007219 */ /* 0x000fe40000011609 */
[----:B------:R-:W-:Y:S02]  /*5290*/  IADD3 R3, P0, RZ, -R22, RZ ;  /* 0x80000016ff037210 */ /* 0x000fe40007f1e0ff */
[----:B-1-3--:R-:W-:Y:S01]  /*52a0*/  I2FP.F32.U32 R7, R20 ;  /* 0x0000001400077245 */ /* 0x00afe20000201000 */
[----:B------:R-:W1:Y:S02]  /*52b0*/  LDC R6, c[0x0][0x618] ;  /* 0x00018600ff067b82 */ /* 0x000e640000000800 */
[----:B------:R-:W-:-:S02]  /*52c0*/  IMAD.X R5, RZ, RZ, ~R0, P0 ;  /* 0x000000ffff057224 */ /* 0x000fc400000e0e00 */
[----:B------:R-:W-:Y:S01]  /*52d0*/  FMUL R7, R7, UR4 ;  /* 0x0000000407077c20 */ /* 0x000fe20008400000 */
[----:B------:R-:W-:Y:S01]  /*52e0*/  ULDC UR4, c[0x0][0x154] ;  /* 0x0000550000047ab9 */ /* 0x000fe20000000800 */
[-C--:B------:R-:W-:Y:S02]  /*52f0*/  IMAD R0, R5, R14.reuse, RZ ;  /* 0x0000000e05007224 */ /* 0x080fe400078e02ff */
[----:B------:R-:W2:Y:S01]  /*5300*/  LDC R8, c[0x0][0x608] ;  /* 0x00018200ff087b82 */ /* 0x000ea20000000800 */
[C---:B------:R-:W-:Y:S01]  /*5310*/  IMAD.WIDE.U32 R4, R3.reuse, R14, R16 ;  /* 0x0000000e03047225 */ /* 0x040fe200078e0010 */
[----:B------:R-:W3:Y:S03]  /*5320*/  F2I.U32.TRUNC.NTZ R7, R7 ;  /* 0x0000000700077305 */ /* 0x000ee6000020f000 */
[----:B------:R-:W-:Y:S01]  /*5330*/  IMAD R3, R3, R15, R0 ;  /* 0x0000000f03037224 */ /* 0x000fe200078e0200 */
[----:B------:R-:W-:-:S02]  /*5340*/  I2FP.F32.U32 R0, R21 ;  /* 0x0000001500007245 */ /* 0x000fc40000201000 */
[----:B------:R-:W4:Y:S01]  /*5350*/  LDC R26, c[0x0][0x658] ;  /* 0x00019600ff1a7b82 */ /* 0x000f220000000800 */
[----:B------:R-:W-:Y:S01]  /*5360*/  IMAD.IADD R3, R5, 0x1, R3 ;  /* 0x0000000105037824 */ /* 0x000fe200078e0203 */
[----:B0-----:R-:W-:Y:S01]  /*5370*/  ISETP.NE.U32.AND P0, PT, R28, RZ, PT ;  /* 0x000000ff1c00720c */ /* 0x001fe20003f05070 */
[----:B------:R-:W-:-:S03]  /*5380*/  FMUL R0, R0, UR4 ;  /* 0x0000000400007c20 */ /* 0x000fc60008400000 */
[----:B------:R-:W-:Y:S01]  /*5390*/  ISETP.NE.AND.EX P0, PT, R29, RZ, PT, P0 ;  /* 0x000000ff1d00720c */ /* 0x000fe20003f05300 */
[----:B------:R0:W0:Y:S01]  /*53a0*/  F2I.U32.TRUNC.NTZ R14, R0 ;  /* 0x00000000000e7305 */ /* 0x000022000020f000 */
[----:B------:R-:W0:Y:S01]  /*53b0*/  LDC R9, c[0x0][0x144] ;  /* 0x00005100ff097b82 */ /* 0x000e220000000800 */
[-C--:B-1----:R-:W-:Y:S01]  /*53c0*/  SHF.R.U64 R10, R4, R6.reuse, R3 ;  /* 0x00000006040a7219 */ /* 0x082fe20000001203 */
[----:B---3--:R-:W-:Y:S01]  /*53d0*/  IMAD.MOV R7, RZ, RZ, -R7 ;  /* 0x000000ffff077224 */ /* 0x008fe200078e0a07 */
[----:B------:R-:W-:-:S05]  /*53e0*/  SHF.R.U32.HI R3, RZ, R6, R3 ;  /* 0x00000006ff037219 */ /* 0x000fca0000011603 */
[----:B------:R-:W1:Y:S01]  /*53f0*/  LDC R24, c[0x0][0x148] ;  /* 0x00005200ff187b82 */ /* 0x000e620000000800 */
[-CC-:B--2---:R-:W-:Y:S02]  /*5400*/  SHF.R.U64 R12, R10, R8.reuse, R3.reuse ;  /* 0x000000080a0c7219 */ /* 0x184fe40000001203 */
[----:B------:R-:W-:-:S05]  /*5410*/  SHF.R.U32.HI R3, RZ, R8, R3 ;  /* 0x00000008ff037219 */ /* 0x000fca0000011603 */
[----:B------:R-:W2:Y:S01]  /*5420*/  LDC R15, c[0x0][0x600] ;  /* 0x00018000ff0f7b82 */ /* 0x000ea20000000800 */
[-CC-:B----4-:R-:W-:Y:S02]  /*5430*/  SHF.R.U64 R13, R12, R26.reuse, R3.reuse ;  /* 0x0000001a0c0d7219 */ /* 0x190fe40000001203 */
[----:B------:R-:W-:-:S03]  /*5440*/  SHF.R.U32.HI R5, RZ, R26, R3 ;  /* 0x0000001aff057219 */ /* 0x000fc60000011603 */
[----:B------:R-:W-:Y:S02]  /*5450*/  IMAD.MOV.U32 R4, RZ, RZ, R13 ;  /* 0x000000ffff047224 */ /* 0x000fe400078e000d */
[----:B------:R-:W3:Y:S01]  /*5460*/  LDC R27, c[0x0][0x648] ;  /* 0x00019200ff1b7b82 */ /* 0x000ee20000000800 */
[----:B0-----:R-:W-:-:S07]  /*5470*/  IMAD R25, R9, R7, R20 ;  /* 0x0000000709197224 */ /* 0x001fce00078e0214 */
[----:B------:R-:W0:Y:S08]  /*5480*/  LDC R30, c[0x0][0x638] ;  /* 0x00018e00ff1e7b82 */ /* 0x000e300000000800 */
[----:B------:R-:W4:Y:S01]  /*5490*/  LDC R31, c[0x0][0x610] ;  /* 0x00018400ff1f7b82 */ /* 0x000f220000000800 */
[----:B-1----:R-:W-:Y:S05]  /*54a0*/  @!P0 BRA `(.L_x_165) ;  /* 0x0000000000288947 */ /* 0x002fea0003800000 */
[----:B------:R-:W1:Y:S02]  /*54b0*/  LDC R0, c[0x0][0x64c] ;  /* 0x00019300ff007b82 */ /* 0x000e640000000800 */
[----:B-1----:R-:W-:-:S05]  /*54c0*/  IADD3 R3, P0, R13, R0, RZ ;  /* 0x000000000d037210 */ /* 0x002fca0007f1e0ff */
        /* <DEDUP_REMOVED lines=8> */
.L_x_165:
[----:B------:R-:W-:Y:S01]  /*5550*/  ISETP.NE.AND P0, PT, R2, 0x1, PT ;  /* 0x000000010200780c */ /* 0x000fe20003f05270 */
[----:B------:R-:W-:Y:S01]  /*5560*/  IMAD.MOV R14, RZ, RZ, -R14 ;  /* 0x000000ffff0e7224 */ /* 0x000fe200078e0a0e */
[----:B---3--:R-:W-:Y:S01]  /*5570*/  SHF.R.U64 R0, R4, R27, R5 ;  /* 0x0000001b04007219 */ /* 0x008fe20000001205 */
[----:B--2---:R-:W-:Y:S01]  /*5580*/  VIADD R5, R15, 0xffffffff ;  /* 0xffffffff0f057836 */ /* 0x004fe20000000000 */
[----:B------:R-:W-:-:S03]  /*5590*/  LOP3.LUT R3, R12, R95, RZ, 0xc0, !PT ;  /* 0x0000005f0c037212 */ /* 0x000fc600078ec0ff */
[----:B------:R-:W-:Y:S01]  /*55a0*/  IMAD.MOV R4, RZ, RZ, -R0 ;  /* 0x000000ffff047224 */ /* 0x000fe200078e0a00 */
[----:B------:R-:W-:Y:S01]  /*55b0*/  LOP3.LUT R10, R10, R5, RZ, 0xc0, !PT ;  /* 0x000000050a0a7212 */ /* 0x000fe200078ec0ff */
[----:B------:R-:W-:Y:S02]  /*55c0*/  IMAD R0, R92, R0, R3 ;  /* 0x000000005c007224 */ /* 0x000fe400078e0203 */
[----:B0-----:R-:W-:Y:S02]  /*55d0*/  IMAD R3, R4, R30, R13 ;  /* 0x0000001e04037224 */ /* 0x001fe400078e020d */
[----:B------:R-:W-:Y:S02]  /*55e0*/  @P0 IMAD R25, R24, R14, R21 ;  /* 0x0000000e18190224 */ /* 0x000fe400078e0215 */
[----:B------:R-:W-:Y:S02]  /*55f0*/  IMAD R5, R3, R15, R10 ;  /* 0x0000000f03057224 */ /* 0x000fe400078e020a */
[----:B----4-:R-:W-:-:S02]  /*5600*/  IMAD R0, R0, R31, R25 ;  /* 0x0000001f00007224 */ /* 0x010fc400078e0219 */
[----:B------:R-:W-:-:S03]  /*5610*/  IMAD.MOV.U32 R4, RZ, RZ, 0x1 ;  /* 0x00000001ff047424 */ /* 0x000fc600078e00ff */
[----:B------:R-:W-:Y:S02]  /*5620*/  SEL R98, R5, R0, !P0 ;  /* 0x0000000005627207 */ /* 0x000fe40004000000 */
[----:B------:R-:W-:Y:S02]  /*5630*/  PRMT R3, R4, 0x7610, R3 ;  /* 0x0000761004037816 */ /* 0x000fe40000000003 */
[----:B------:R-:W-:-:S07]  /*5640*/  SEL R0, R0, R5, !P0 ;  /* 0x0000000500007207 */ /* 0x000fce0004000000 */
.L_x_163:
[----:B------:R-:W-:Y:S01]  /*5650*/  LOP3.LUT P0, RZ, R3, 0xff, RZ, 0xc0, !PT ;  /* 0x000000ff03ff7812 */ /* 0x000fe2000780c0ff */
[----:B------:R-:W-:-:S12]  /*5660*/  IMAD.MOV.U32 R99, RZ, RZ, R0 ;  /* 0x000000ffff637224 */ /* 0x000fd800078e0000 */
[----:B------:R-:W-:Y:S05]  /*5670*/  @P0 BRA `(.L_x_166) ;  /* 0xffffffbc00480947 */ /* 0x000fea000383ffff */
[----:B------:R-:W-:Y:S05]  /*5680*/  EXIT ;  /* 0x000000000000794d */ /* 0x000fea0003800000 */
.L_x_7:
        /* <DEDUP_REMOVED lines=26> */
.L_x_168:
[----:B------:R-:W0:Y:S01]  /*5830*/  LDC.64 R28, c[0x0][0x640] ;  /* 0x00019000ff1c7b82 */ /* 0x000e220000000a00 */
[-CC-:B------:R-:W-:Y:S01]  /*5840*/  SHF.R.U64 R22, R14, R6.reuse, R15.reuse ;  /* 0x000000060e167219 */ /* 0x180fe2000000120f */
[----:B------:R-:W-:Y:S01]  /*5850*/  IMAD.MOV.U32 R30, RZ, RZ, 0x1 ;  /* 0x00000001ff1e7424 */ /* 0x000fe200078e00ff */
[----:B------:R-:W-:Y:S02]  /*5860*/  SHF.R.U32.HI R6, RZ, R6, R15 ;  /* 0x00000006ff067219 */ /* 0x000fe4000001160f */
[----:B------:R-:W-:-:S03]  /*5870*/  IADD3 R13, P0, RZ, -R22, RZ ;  /* 0x80000016ff0d7210 */ /* 0x000fc60007f1e0ff */
[----:B------:R-:W1:Y:S02]  /*5880*/  LDC R12, c[0x0][0x618] ;  /* 0x00018600ff0c7b82 */ /* 0x000e640000000800 */
[----:B------:R-:W-:-:S04]  /*5890*/  IMAD.X R11, RZ, RZ, ~R6, P0 ;  /* 0x000000ffff0b7224 */ /* 0x000fc800000e0e06 */
[-C--:B------:R-:W-:Y:S02]  /*58a0*/  IMAD R6, R11, R24.reuse, RZ ;  /* 0x000000180b067224 */ /* 0x080fe400078e02ff */
[----:B------:R-:W2:Y:S01]  /*58b0*/  LDC R14, c[0x0][0x608] ;  /* 0x00018200ff0e7b82 */ /* 0x000ea20000000800 */
[----:B------:R-:W-:-:S04]  /*58c0*/  IMAD.WIDE.U32 R10, R13, R24, R16 ;  /* 0x000000180d0a7225 */ /* 0x000fc800078e0010 */
[----:B------:R-:W-:-:S03]  /*58d0*/  IMAD R13, R13, R25, R6 ;  /* 0x000000190d0d7224 */ /* 0x000fc600078e0206 */
[----:B------:R-:W3:Y:S01]  /*58e0*/  LDC R27, c[0x0][0x658] ;  /* 0x00019600ff1b7b82 */ /* 0x000ee20000000800 */
[----:B------:R-:W-:Y:S01]  /*58f0*/  IMAD.IADD R11, R11, 0x1, R13 ;  /* 0x000000010b0b7824 */ /* 0x000fe200078e020d */
[----:B0-----:R-:W-:-:S04]  /*5900*/  ISETP.NE.U32.AND P0, PT, R28, RZ, PT ;  /* 0x000000ff1c00720c */ /* 0x001fc80003f05070 */
[----:B------:R-:W-:Y:S02]  /*5910*/  ISETP.NE.AND.EX P0, PT, R29, RZ, PT, P0 ;  /* 0x000000ff1d00720c */ /* 0x000fe40003f05300 */
[----:B------:R-:W0:Y:S01]  /*5920*/  LDC R20, c[0x0][0x600] ;  /* 0x00018000ff147b82 */ /* 0x000e220000000800 */
[-CC-:B-1----:R-:W-:Y:S01]  /*5930*/  SHF.R.U64 R8, R10, R12.reuse, R11.reuse ;  /* 0x0000000c0a087219 */ /* 0x182fe2000000120b */
[----:B------:R-:W-:Y:S01]  /*5940*/  IMAD.MOV.U32 R10, RZ, RZ, -0x1 ;  /* 0xffffffffff0a7424 */ /* 0x000fe200078e00ff */
[----:B------:R-:W-:-:S05]  /*5950*/  SHF.R.U32.HI R11, RZ, R12, R11 ;  /* 0x0000000cff0b7219 */ /* 0x000fca000001160b */
[----:B------:R-:W1:Y:S01]  /*5960*/  LDC R24, c[0x0][0x648] ;  /* 0x00019200ff187b82 */ /* 0x000e620000000800 */
[-CC-:B--2---:R-:W-:Y:S02]  /*5970*/  SHF.R.U64 R21, R8, R14.reuse, R11.reuse ;  /* 0x0000000e08157219 */ /* 0x184fe4000000120b */
[----:B------:R-:W-:-:S05]  /*5980*/  SHF.R.U32.HI R6, RZ, R14, R11 ;  /* 0x0000000eff067219 */ /* 0x000fca000001160b */
[----:B------:R-:W2:Y:S01]  /*5990*/  LDC R26, c[0x0][0x638] ;  /* 0x00018e00ff1a7b82 */ /* 0x000ea20000000800 */
[-C--:B---3--:R-:W-:Y:S02]  /*59a0*/  SHF.L.U32 R10, R10, R27.reuse, RZ ;  /* 0x0000001b0a0a7219 */ /* 0x088fe400000006ff */
[-CC-:B------:R-:W-:Y:S02]  /*59b0*/  SHF.R.U64 R25, R21, R27.reuse, R6.reuse ;  /* 0x0000001b15197219 */ /* 0x180fe40000001206 */
[----:B------:R-:W-:Y:S02]  /*59c0*/  LOP3.LUT R32, RZ, R10, RZ, 0x33, !PT ;  /* 0x0000000aff207212 */ /* 0x000fe400078e33ff */
[----:B------:R-:W-:Y:S01]  /*59d0*/  SHF.R.U32.HI R11, RZ, R27, R6 ;  /* 0x0000001bff0b7219 */ /* 0x000fe20000011606 */
[----:B------:R-:W3:Y:S01]  /*59e0*/  LDC R31, c[0x0][0x610] ;  /* 0x00018400ff1f7b82 */ /* 0x000ee20000000800 */
[----:B------:R-:W-:Y:S01]  /*59f0*/  IMAD.MOV.U32 R10, RZ, RZ, R25 ;  /* 0x000000ffff0a7224 */ /* 0x000fe200078e0019 */
[----:B------:R-:W-:Y:S06]  /*5a00*/  @!P0 BRA `(.L_x_169) ;  /* 0x0000000000288947 */ /* 0x000fec0003800000 */
        /* <DEDUP_REMOVED lines=10> */
.L_x_169:
[----:B------:R-:W-:Y:S02]  /*5ab0*/  ISETP.NE.AND P0, PT, R2, 0x1, PT ;  /* 0x000000010200780c */ /* 0x000fe40003f05270 */
[----:B-1----:R-:W-:Y:S01]  /*5ac0*/  SHF.R.U64 R6, R10, R24, R11 ;  /* 0x000000180a067219 */ /* 0x002fe2000000120b */
[----:B0-----:R-:W-:Y:S01]  /*5ad0*/  VIADD R11, R20, 0xffffffff ;  /* 0xffffffff140b7836 */ /* 0x001fe20000000000 */
[----:B------:R-:W-:Y:S02]  /*5ae0*/  SHF.L.U32 R30, R30, R27, RZ ;  /* 0x0000001b1e1e7219 */ /* 0x000fe400000006ff */
[----:B------:R-:W-:Y:S01]  /*5af0*/  LOP3.LUT R5, R21, R32, RZ, 0xc0, !PT ;  /* 0x0000002015057212 */ /* 0x000fe200078ec0ff */
[----:B------:R-:W-:-:S04]  /*5b00*/  IMAD.MOV R10, RZ, RZ, -R6 ;  /* 0x000000ffff0a7224 */ /* 0x000fc800078e0a06 */
[----:B------:R-:W-:Y:S01]  /*5b10*/  IMAD R6, R30, R6, R5 ;  /* 0x000000061e067224 */ /* 0x000fe200078e0205 */
[----:B------:R-:W-:Y:S01]  /*5b20*/  LOP3.LUT R5, R8, R11, RZ, 0xc0, !PT ;  /* 0x0000000b08057212 */ /* 0x000fe200078ec0ff */
[----:B------:R-:W-:Y:S02]  /*5b30*/  @P0 IMAD R7, R9, R23, R4 ;  /* 0x0000001709070224 */ /* 0x000fe400078e0204 */
[----:B--2---:R-:W-:Y:S02]  /*5b40*/  IMAD R4, R10, R26, R25 ;  /* 0x0000001a0a047224 */ /* 0x004fe400078e0219 */
[----:B---3--:R-:W-:Y:S02]  /*5b50*/  IMAD R7, R6, R31, R7 ;  /* 0x0000001f06077224 */ /* 0x008fe400078e0207 */
[----:B------:R-:W-:Y:S02]  /*5b60*/  IMAD R4, R4, R20, R5 ;  /* 0x0000001404047224 */ /* 0x000fe400078e0205 */
[----:B------:R-:W-:-:S02]  /*5b70*/  IMAD.MOV.U32 R8, RZ, RZ, 0x1 ;  /* 0x00000001ff087424 */ /* 0x000fc400078e00ff */
[----:B------:R-:W-:Y:S01]  /*5b80*/  IMAD.MOV.U32 R6, RZ, RZ, R22 ;  /* 0x000000ffff067224 */ /* 0x000fe200078e0016 */
[----:B------:R-:W-:Y:S02]  /*5b90*/  SEL R20, R4, R7, !P0 ;  /* 0x0000000704147207 */ /* 0x000fe40004000000 */
[----:B------:R-:W-:-:S07]  /*5ba0*/  SEL R21, R7, R4, !P0 ;  /* 0x0000000407157207 */ /* 0x000fce0004000000 */
.L_x_167:
[----:B------:R-:W-:-:S08]  /*5bb0*/  NOP ;  /* 0x0000000000007918 */ /* 0x000fd00000000000 */
[----:B------:R-:W0:-:S00]  /*5bc0*/  USETMAXREG.DEALLOC.CTAPOOL 0x28 ;  /* 0x00000028000079c8 */ /* 0x000e0000080e0500 */
[----:B0-----:R-:W-:-:S13]  /*5bd0*/  ISETP.NE.AND P0, PT, R3, RZ, PT ;  /* 0x000000ff0300720c */ /* 0x001fda0003f05270 */
[----:B------:R-:W-:Y:S05]  /*5be0*/  @P0 EXIT ;  /* 0x000000000000094d */ /* 0x000fea0003800000 */
[----:B------:R-:W-:Y:S01]  /*5bf0*/  LOP3.LUT P0, RZ, R8, 0xff, RZ, 0xc0, !PT ;  /* 0x000000ff08ff7812 */ /* 0x000fe2000780c0ff */
[----:B------:R-:W-:Y:S02]  /*5c00*/  IMAD.MOV.U32 R3, RZ, RZ, 0x1 ;  /* 0x00000001ff037424 */ /* 0x000fe400078e00ff */
[----:B------:R-:W-:-:S10]  /*5c10*/  IMAD.MOV.U32 R8, RZ, RZ, RZ ;  /* 0x000000ffff087224 */ /* 0x000fd400078e00ff */
[----:B------:R-:W-:Y:S05]  /*5c20*/  @!P0 BRA `(.L_x_170) ;  /* 0x0000000c00288947 */ /* 0x000fea0003800000 */
[----:B------:R-:W0:Y:S01]  /*5c30*/  LDC R3, c[0x0][0x28c] ;  /* 0x0000a300ff037b82 */ /* 0x000e220000000800 */
[----:B------:R-:W-:Y:S01]  /*5c40*/  ULDC UR5, c[0x0][0x658] ;  /* 0x0001960000057ab9 */ /* 0x000fe20000000800 */
[----:B------:R-:W-:Y:S01]  /*5c50*/  UMOV UR6, 0xffffffff ;  /* 0xffffffff00067882 */ /* 0x000fe20000000000 */
[----:B------:R-:W-:Y:S01]  /*5c60*/  BSSY B0, `(.L_x_170) ;  /* 0x00000c6000007945 */ /* 0x000fe20003800000 */
[----:B------:R-:W-:Y:S01]  /*5c70*/  USHF.L.U32 UR6, UR6, UR5, URZ ;  /* 0x0000000506067299 */ /* 0x000fe2000800063f */
[----:B------:R-:W-:Y:S01]  /*5c80*/  IMAD.MOV.U32 R12, RZ, RZ, 0x1 ;  /* 0x00000001ff0c7424 */ /* 0x000fe200078e00ff */
[----:B------:R-:W-:Y:S01]  /*5c90*/  LOP3.LUT R9, R18, 0x2, RZ, 0xfc, !PT ;  /* 0x0000000212097812 */ /* 0x000fe200078efcff */
[----:B------:R-:W-:Y:S01]  /*5ca0*/  IMAD.MOV.U32 R8, RZ, RZ, RZ ;  /* 0x000000ffff087224 */ /* 0x000fe200078e00ff */
[----:B------:R-:W1:Y:S01]  /*5cb0*/  S2UR UR8, SR_CgaCtaId ;  /* 0x00000000000879c3 */ /* 0x000e620000008800 */
[----:B------:R-:W-:Y:S01]  /*5cc0*/  ULDC UR4, c[0x0][0x600] ;  /* 0x0001800000047ab9 */ /* 0x000fe20000000800 */
[----:B------:R-:W-:Y:S01]  /*5cd0*/  UMOV UR7, 0x1 ;  /* 0x0000000100077882 */ /* 0x000fe20000000000 */
[----:B------:R-:W-:-:S02]  /*5ce0*/  UIADD3 UR14, UR4, -0x1, URZ ;  /* 0xffffffff040e7890 */ /* 0x000fc4000fffe03f */
[----:B------:R-:W-:Y:S02]  /*5cf0*/  USHF.L.U32 UR16, UR7, UR5, URZ ;  /* 0x0000000507107299 */ /* 0x000fe4000800063f */
[----:B------:R-:W-:Y:S01]  /*5d00*/  ULOP3.LUT UR15, URZ, UR6, URZ, 0x33, !UPT ;  /* 0x000000063f0f7292 */ /* 0x000fe2000f8e333f */
[----:B------:R-:W-:Y:S01]  /*5d10*/  ULDC.64 UR20, c[0x0][0x198] ;  /* 0x0000660000147ab9 */ /* 0x000fe20000000a00 */
[----:B0-----:R-:W-:-:S05]  /*5d20*/  VIADD R3, R3, 0x1f ;  /* 0x0000001f03037836 */ /* 0x001fca0000000000 */
[----:B------:R-:W-:Y:S01]  /*5d30*/  SHF.R.S32.HI R4, RZ, 0x1f, R3 ;  /* 0x0000001fff047819 */ /* 0x000fe20000011403 */
[----:B-1----:R-:W-:-:S03]  /*5d40*/  IMAD.U32 R10, RZ, RZ, UR8 ;  /* 0x00000008ff0a7e24 */ /* 0x002fc6000f8e00ff */
[----:B------:R-:W-:Y:S01]  /*5d50*/  LEA.HI R4, R4, R3, RZ, 0x5 ;  /* 0x0000000304047211 */ /* 0x000fe200078f28ff */
[----:B------:R-:W-:-:S03]  /*5d60*/  IMAD.MOV.U32 R3, RZ, RZ, 0x1 ;  /* 0x00000001ff037424 */ /* 0x000fc600078e00ff */
[----:B------:R-:W-:Y:S02]  /*5d70*/  SHF.R.S32.HI R11, RZ, 0x5, R4 ;  /* 0x00000005ff0b7819 */ /* 0x000fe40000011404 */
[----:B------:R-:W-:-:S03]  /*5d80*/  LEA R13, R10, 0x100, 0xb ;  /* 0x000001000a0d7811 */ /* 0x000fc600078e58ff */
[----:B------:R-:W-:-:S07]  /*5d90*/  VIADD R19, R11, 0x1 ;  /* 0x000000010b137836 */ /* 0x000fce0000000000 */
.L_x_181:
[----:B------:R-:W-:-:S03]  /*5da0*/  UMOV UR4, 0xffffffff ;  /* 0xffffffff00047882 */ /* 0x000fc60000000000 */
[----:B------:R-:W-:Y:S05]  /*5db0*/  BRA.DIV UR4, `(.L_x_171) ;  /* 0x0000000e04887947 */ /* 0x000fea000b800000 */
[----:B------:R-:W-:-:S13]  /*5dc0*/  ELECT P6, URZ, PT ;  /* 0x00000000003f782f */ /* 0x000fda00038c0000 */
.L_x_191:
[----:B------:R-:W0:Y:S01]  /*5dd0*/  LDC R4, c[0x0][0x28c] ;  /* 0x0000a300ff047b82 */ /* 0x000e220000000800 */
[----:B------:R-:W-:Y:S01]  /*5de0*/  BSSY B1, `(.L_x_172) ;  /* 0x000003a000017945 */ /* 0x000fe20003800000 */
[----:B0-----:R-:W-:-:S13]  /*5df0*/  ISETP.LT.OR P6, PT, R4, 0x1, !P6 ;  /* 0x000000010400780c */ /* 0x001fda00077c1670 */
[----:B------:R-:W-:Y:S05]  /*5e00*/  @P6 BRA `(.L_x_173) ;  /* 0x0000000000dc6947 */ /* 0x000fea0003800000 */
[----:B------:R-:W-:Y:S02]  /*5e10*/  IMAD R21, R21, 0x2, R10 ;  /* 0x0000000215157824 */ /* 0x000fe400078e020a */
[----:B------:R-:W-:Y:S02]  /*5e20*/  IMAD.SHL.U32 R22, R20, 0x80, RZ ;  /* 0x0000008014167824 */ /* 0x000fe400078e00ff */
[----:B------:R-:W-:Y:S02]  /*5e30*/  IMAD.MOV.U32 R24, RZ, RZ, RZ ;  /* 0x000000ffff187224 */ /* 0x000fe400078e00ff */
[----:B------:R-:W-:Y:S02]  /*5e40*/  IMAD.MOV.U32 R4, RZ, RZ, R19 ;  /* 0x000000ffff047224 */ /* 0x000fe400078e0013 */
[----:B------:R-:W-:Y:S02]  /*5e50*/  IMAD.MOV.U32 R5, RZ, RZ, R3 ;  /* 0x000000ffff057224 */ /* 0x000fe400078e0003 */
[----:B------:R-:W-:-:S02]  /*5e60*/  IMAD.MOV.U32 R14, RZ, RZ, R8 ;  /* 0x000000ffff0e7224 */ /* 0x000fc400078e0008 */
[----:B------:R-:W-:-:S07]  /*5e70*/  IMAD.SHL.U32 R21, R21, 0x40, RZ ;  /* 0x0000004015157824 */ /* 0x000fce00078e00ff */
.L_x_176:
[----:B------:R-:W0:Y:S01]  /*5e80*/  S2UR UR4, SR_CgaCtaId ;  /* 0x00000000000479c3 */ /* 0x000e220000008800 */
[----:B------:R-:W-:Y:S02]  /*5e90*/  MOV R7, 0x400 ;  /* 0x0000040000077802 */ /* 0x000fe40000000f00 */
[----:B------:R-:W-:-:S13]  /*5ea0*/  ISETP.NE.AND P1, PT, R0, RZ, PT ;  /* 0x000000ff0000720c */ /* 0x000fda0003f25270 */
[----:B------:R-:W1:Y:S01]  /*5eb0*/  @!P1 LDC R15, c[0x0][0x500] ;  /* 0x00014000ff0f9b82 */ /* 0x000e620000000800 */
[----:B0-----:R-:W-:-:S05]  /*5ec0*/  IMAD.U32 R10, RZ, RZ, UR4 ;  /* 0x00000004ff0a7e24 */ /* 0x001fca000f8e00ff */
[----:B------:R-:W-:Y:S02]  /*5ed0*/  LEA R23, R10, R7, 0x18 ;  /* 0x000000070a177211 */ /* 0x000fe400078ec0ff */
[----:B------:R-:W-:-:S03]  /*5ee0*/  SHF.L.U32 R7, R5, 0x1f, RZ ;  /* 0x0000001f05077819 */ /* 0x000fc600000006ff */
[----:B------:R-:W-:-:S04]  /*5ef0*/  IMAD R20, R14, 0x8, R23 ;  /* 0x000000080e147824 */ /* 0x000fc800078e0217 */
[----:B------:R-:W0:Y:S02]  /*5f00*/  SYNCS.PHASECHK.TRANS64.TRYWAIT P0, [R20+URZ+0x18], R7 ;  /* 0x00001807140075a7 */ /* 0x000e24000800017f */
[----:B01----:R-:W-:Y:S05]  /*5f10*/  @!P0 BRA `(.L_x_174) ;  /* 0x0000000c00508947 */ /* 0x003fea0003800000 */
.L_x_192:
[----:B0-----:R-:W-:Y:S01]  /*5f20*/  PRMT R7, R9, 0x9910, RZ ;  /* 0x0000991009077816 */ /* 0x001fe200000000ff */
[----:B------:R0:W-:Y:S03]  /*5f30*/  @!P1 SYNCS.ARRIVE.TRANS64 RZ, [R20+URZ], R15 ;  /* 0x0000000f14ff99a7 */ /* 0x0001e6000800003f */
[----:B------:R-:W-:-:S13]  /*5f40*/  ISETP.NE.AND P0, PT, R7, 0x2, PT ;  /* 0x000000020700780c */ /* 0x000fda0003f05270 */
[----:B0-----:R-:W-:Y:S05]  /*5f50*/  @P0 BRA `(.L_x_175) ;  /* 0x0000000000040947 */ /* 0x001fea0003800000 */
[----:B------:R-:W-:Y:S01]  /*5f60*/  BPT.TRAP 0x1 ;  /* 0x000000040000795c */ /* 0x000fe20000300000 */
.L_x_175:
[C---:B------:R-:W-:Y:S01]  /*5f70*/  IMAD R7, R14.reuse, 0x1000, R13 ;  /* 0x000010000e077824 */ /* 0x040fe200078e020d */
[----:B------:R-:W-:Y:S01]  /*5f80*/  R2UR UR8, R23 ;  /* 0x00000000170872ca */ /* 0x000fe200000e0000 */
[----:B------:R-:W-:Y:S01]  /*5f90*/  IMAD R23, R14, 0x1000, R23 ;  /* 0x000010000e177824 */ /* 0x000fe200078e0217 */
[----:B------:R-:W-:Y:S01]  /*5fa0*/  R2UR UR17, R21 ;  /* 0x00000000151172ca */ /* 0x000fe200000e0000 */
[----:B------:R-:W-:Y:S01]  /*5fb0*/  VIADD R4, R4, 0xffffffff ;  /* 0xffffffff04047836 */ /* 0x000fe20000000000 */
[----:B------:R-:W-:Y:S01]  /*5fc0*/  R2UR UR5, R7 ;  /* 0x00000000070572ca */ /* 0x000fe200000e0000 */
[----:B------:R-:W-:Y:S01]  /*5fd0*/  UIADD3 UR4, UP0, UR20, 0xf0, URZ ;  /* 0x000000f014047890 */ /* 0x000fe2000ff1e03f */
[----:B------:R-:W-:Y:S01]  /*5fe0*/  R2UR UR11, R23 ;  /* 0x00000000170b72ca */ /* 0x000fe200000e0000 */
[----:B------:R-:W-:Y:S01]  /*5ff0*/  UIADD3 UR22, UP1, UR20, 0x1f0, URZ ;  /* 0x000001f014167890 */ /* 0x000fe2000ff3e03f */
[----:B------:R-:W-:Y:S01]  /*6000*/  R2UR UR9, R20 ;  /* 0x00000000140972ca */ /* 0x000fe200000e0000 */
[----:B------:R-:W-:Y:S01]  /*6010*/  VIADD R14, R14, 0x1 ;  /* 0x000000010e0e7836 */ /* 0x000fe20000000000 */
[----:B------:R-:W-:Y:S01]  /*6020*/  R2UR UR10, R24 ;  /* 0x00000000180a72ca */ /* 0x000fe200000e0000 */
[----:B------:R-:W-:Y:S01]  /*6030*/  UIADD3.X UR23, URZ, UR21, URZ, UP1, !UPT ;  /* 0x000000153f177290 */ /* 0x000fe20008ffe43f */
[----:B------:R-:W-:Y:S01]  /*6040*/  R2UR UR12, R6 ;  /* 0x00000000060c72ca */ /* 0x000fe200000e0000 */
[----:B------:R-:W-:Y:S01]  /*6050*/  UMOV UR19, 0x30000 ;  /* 0x0003000000137882 */ /* 0x000fe20000000000 */
[----:B------:R-:W-:Y:S01]  /*6060*/  R2UR UR18, R22 ;  /* 0x00000000161272ca */ /* 0x000fe200000e0000 */
[----:B------:R-:W-:Y:S01]  /*6070*/  UMOV UR6, 0x0 ;  /* 0x0000000000067882 */ /* 0x000fe20000000000 */
[----:B------:R-:W-:Y:S01]  /*6080*/  ISETP.GT.AND P1, PT, R4, 0x1, PT ;  /* 0x000000010400780c */ /* 0x000fe20003f24270 */
[----:B------:R-:W-:Y:S01]  /*6090*/  UIADD3 UR8, UR8, UR5, URZ ;  /* 0x0000000508087290 */ /* 0x000fe2000fffe03f */
[----:B------:R-:W-:Y:S01]  /*60a0*/  ISETP.NE.AND P0, PT, R14, 0x3, PT ;  /* 0x000000030e00780c */ /* 0x000fe20003f05270 */
[----:B------:R-:W-:Y:S01]  /*60b0*/  UIADD3.X UR5, URZ, UR21, URZ, UP0, !UPT ;  /* 0x000000153f057290 */ /* 0x000fe200087fe43f */
[----:B------:R-:W-:Y:S01]  /*60c0*/  VIADD R24, R24, 0x20 ;  /* 0x0000002018187836 */ /* 0x000fe20000000000 */
[----:B------:R-:W-:Y:S01]  /*60d0*/  UIADD3 UR13, UR11, 0x3100, URZ ;  /* 0x000031000b0d7890 */ /* 0x000fe2000fffe03f */
[----:B------:R-:W-:Y:S01]  /*60e0*/  SEL R20, RZ, 0x1, P0 ;  /* 0x00000001ff147807 */ /* 0x000fe20000000000 */
[----:B------:R-:W-:Y:S01]  /*60f0*/  UMOV UR7, 0x10000000 ;  /* 0x1000000000077882 */ /* 0x000fe20000000000 */
[----:B------:R-:W-:Y:S01]  /*6100*/  UMOV UR11, UR17 ;  /* 0x00000011000b7c82 */ /* 0x000fe20008000000 */
[----:B------:R-:W-:-:S02]  /*6110*/  SEL R14, R14, RZ, P0 ;  /* 0x000000ff0e0e7207 */ /* 0x000fc40000000000 */
[----:B------:R-:W-:Y:S01]  /*6120*/  LOP3.LUT R5, R5, R20, RZ, 0x3c, !PT ;  /* 0x0000001405057212 */ /* 0x000fe200078e3cff */
[----:B------:R0:W-:Y:S02]  /*6130*/  UTMALDG.3D.MULTICAST [UR8], [UR4], UR19, desc[UR6] ;  /* 0x00000608040073b4 */ /* 0x0001e40008011813 */
[----:B0-----:R-:W-:Y:S01]  /*6140*/  UMOV UR8, UR13 ;  /* 0x0000000d00087c82 */ /* 0x001fe20008000000 */
[----:B------:R-:W-:Y:S02]  /*6150*/  UMOV UR11, UR18 ;  /* 0x00000012000b7c82 */ /* 0x000fe40008000000 */
[----:B------:R0:W-:Y:S02]  /*6160*/  UTMALDG.3D [UR8], [UR22], desc[UR6] ;  /* 0x00000608160075b4 */ /* 0x0001e40008011000 */
[----:B0-----:R-:W-:Y:S05]  /*6170*/  @P1 BRA `(.L_x_176) ;  /* 0xfffffffc00401947 */ /* 0x001fea000383ffff */
.L_x_173:
[----:B------:R-:W-:Y:S05]  /*6180*/  BSYNC B1 ;  /* 0x0000000000017941 */ /* 0x000fea0003800000 */
.L_x_172:
[----:B------:R-:W-:Y:S01]  /*6190*/  LOP3.LUT P1, RZ, R12, 0xff, RZ, 0xc0, !PT ;  /* 0x000000ff0cff7812 */ /* 0x000fe2000782c0ff */
[C---:B------:R-:W-:Y:S01]  /*61a0*/  IMAD.IADD R7, R11.reuse, 0x1, R8 ;  /* 0x000000010b077824 */ /* 0x040fe200078e0208 */
[----:B------:R-:W-:Y:S01]  /*61b0*/  ULDC.64 UR4, c[0x0][0x650] ;  /* 0x0001940000047ab9 */ /* 0x000fe20000000a00 */
[----:B------:R-:W-:Y:S01]  /*61c0*/  ISETP.GE.U32.AND P2, PT, R11, 0x3, PT ;  /* 0x000000030b00780c */ /* 0x000fe20003f46070 */
[----:B------:R-:W-:Y:S01]  /*61d0*/  BSSY B1, `(.L_x_177) ;  /* 0x000006c000017945 */ /* 0x000fe20003800000 */
[----:B------:R-:W-:Y:S01]  /*61e0*/  IMAD.MOV.U32 R21, RZ, RZ, -0x1 ;  /* 0xffffffffff157424 */ /* 0x000fe200078e00ff */
[----:B------:R-:W-:Y:S01]  /*61f0*/  ISETP.GT.U32.AND P0, PT, R7, 0x2, PT ;  /* 0x000000020700780c */ /* 0x000fe20003f04070 */
[----:B------:R-:W-:Y:S01]  /*6200*/  IMAD.MOV.U32 R20, RZ, RZ, -0x1 ;  /* 0xffffffffff147424 */ /* 0x000fe200078e00ff */
[----:B------:R-:W-:Y:S02]  /*6210*/  PRMT R12, RZ, 0x7610, R12 ;  /* 0x00007610ff0c7816 */ /* 0x000fe4000000000c */
[----:B------:R-:W-:-:S03]  /*6220*/  ISETP.LT.U32.AND P0, PT, R11, 0x3, P0 ;  /* 0x000000030b00780c */ /* 0x000fc60000701070 */
[----:B------:R-:W0:Y:S01]  /*6230*/  @P1 S2R R10, SR_CgaCtaId ;  /* 0x00000000000a1919 */ /* 0x000e220000008800 */
[----:B------:R-:W-:-:S04]  /*6240*/  @P1 MOV R5, 0x400 ;  /* 0x0000040000051802 */ /* 0x000fc80000000f00 */
[----:B0-----:R-:W-:Y:S01]  /*6250*/  @P1 LEA R6, R10, R5, 0x18 ;  /* 0x000000050a061211 */ /* 0x001fe200078ec0ff */
[----:B------:R-:W-:Y:S01]  /*6260*/  IMAD.WIDE.U32 R4, R7, -0x55555555, RZ ;  /* 0xaaaaaaab07047825 */ /* 0x000fe200078e00ff */
[----:B------:R-:W-:Y:S02]  /*6270*/  SEL R4, RZ, 0x1, !P0 ;  /* 0x00000001ff047807 */ /* 0x000fe40004000000 */
[----:B------:R0:W-:Y:S01]  /*6280*/  @P1 SYNCS.ARRIVE.TRANS64.A1T0 RZ, [R6+URZ+0x48], RZ ;  /* 0x000048ff06ff19a7 */ /* 0x0001e2000810003f */
[----:B------:R-:W-:Y:S02]  /*6290*/  IADD3 R16, P1, R16, UR36, RZ ;  /* 0x0000002410107c10 */ /* 0x000fe4000ff3e0ff */
[----:B------:R-:W-:Y:S02]  /*62a0*/  LOP3.LUT R3, R3, R4, RZ, 0x3c, !PT ;  /* 0x0000000403037212 */ /* 0x000fe400078e3cff */
[----:B------:R-:W-:Y:S02]  /*62b0*/  IADD3.X R17, R17, UR42, RZ, P1, !PT ;  /* 0x0000002a11117c10 */ /* 0x000fe40008ffe4ff */
[----:B------:R-:W-:-:S02]  /*62c0*/  ISETP.GE.U32.AND P0, PT, R16, UR4, PT ;  /* 0x0000000410007c0c */ /* 0x000fc4000bf06070 */
[----:B0-----:R-:W-:Y:S02]  /*62d0*/  SHF.R.U32.HI R6, RZ, 0x1, R5 ;  /* 0x00000001ff067819 */ /* 0x001fe40000011605 */
[----:B------:R-:W-:Y:S02]  /*62e0*/  ISETP.GE.U32.AND.EX P0, PT, R17, UR5, PT, P0 ;  /* 0x0000000511007c0c */ /* 0x000fe4000bf06100 */
[----:B------:R-:W-:Y:S01]  /*62f0*/  @P2 LOP3.LUT R3, R3, 0x1, R6, 0x78, !PT ;  /* 0x0000000103032812 */ /* 0x000fe200078e7806 */
[----:B------:R-:W-:Y:S01]  /*6300*/  IMAD R8, R6, -0x3, R7 ;  /* 0xfffffffd06087824 */ /* 0x000fe200078e0207 */
[----:B------:R-:W-:Y:S01]  /*6310*/  PRMT R4, RZ, 0x7610, R4 ;  /* 0x00007610ff047816 */ /* 0x000fe20000000004 */
[----:B------:R-:W-:-:S08]  /*6320*/  IMAD.MOV.U32 R6, RZ, RZ, -0x1 ;  /* 0xffffffffff067424 */ /* 0x000fd000078e00ff */
[----:B------:R-:W-:Y:S05]  /*6330*/  @P0 BRA `(.L_x_178) ;  /* 0x0000000400540947 */ /* 0x000fea0003800000 */
[----:B------:R-:W0:Y:S01]  /*6340*/  S2R R15, SR_CTAID.X ;  /* 0x00000000000f7919 */ /* 0x000e220000002500 */
[----:B------:R-:W-:Y:S01]  /*6350*/  ULDC.64 UR4, c[0x0][0x628] ;  /* 0x00018a0000047ab9 */ /* 0x000fe20000000a00 */
[----:B------:R-:W-:Y:S01]  /*6360*/  ULDC UR7, c[0x0][0x630] ;  /* 0x00018c0000077ab9 */ /* 0x000fe20000000800 */
[----:B------:R-:W-:Y:S01]  /*6370*/  ISETP.NE.U32.AND P0, PT, RZ, UR4, PT ;  /* 0x00000004ff007c0c */ /* 0x000fe2000bf05070 */
[----:B------:R-:W1:Y:S01]  /*6380*/  S2R R20, SR_CTAID.Y ;  /* 0x0000000000147919 */ /* 0x000e620000002600 */
[----:B------:R-:W-:Y:S01]  /*6390*/  ULDC UR8, c[0x0][0x150] ;  /* 0x0000540000087ab9 */ /* 0x000fe20000000800 */
[----:B------:R-:W-:Y:S01]  /*63a0*/  IMAD.MOV.U32 R4, RZ, RZ, R16 ;  /* 0x000000ffff047224 */ /* 0x000fe200078e0010 */
[----:B------:R-:W-:Y:S01]  /*63b0*/  ISETP.NE.AND.EX P0, PT, RZ, UR5, PT, P0 ;  /* 0x00000005ff007c0c */ /* 0x000fe2000bf05300 */
[----:B------:R-:W-:Y:S01]  /*63c0*/  IMAD.MOV.U32 R5, RZ, RZ, R17 ;  /* 0x000000ffff057224 */ /* 0x000fe200078e0011 */
[----:B0-----:R-:W-:-:S11]  /*63d0*/  I2FP.F32.U32 R22, R15 ;  /* 0x0000000f00167245 */ /* 0x001fd60000201000 */
[----:B------:R-:W-:Y:S05]  /*63e0*/  @!P0 BRA `(.L_x_179) ;  /* 0x0000000000288947 */ /* 0x000fea0003800000 */
[----:B------:R-:W-:Y:S02]  /*63f0*/  ULDC UR6, c[0x0][0x634] ;  /* 0x00018d0000067ab9 */ /* 0x000fe40000000800 */
[----:B------:R-:W-:-:S05]  /*6400*/  IADD3 R5, P0, R16, UR6, RZ ;  /* 0x0000000610057c10 */ /* 0x000fca000ff1e0ff */
[----:B------:R-:W-:-:S04]  /*6410*/  IMAD.X R21, RZ, RZ, R17, P0 ;  /* 0x000000ffff157224 */ /* 0x000fc800000e0611 */
[----:B------:R-:W-:-:S04]  /*6420*/  IMAD.WIDE.U32 R6, R21, UR4, RZ ;  /* 0x0000000415067c25 */ /* 0x000fc8000f8e00ff */
[----:B------:R-:W-:-:S04]  /*6430*/  IMAD.WIDE.U32 R6, P0, R5, UR5, R6 ;  /* 0x0000000505067c25 */ /* 0x000fc8000f800006 */
[----:B------:R-:W-:-:S04]  /*6440*/  IMAD.WIDE.U32 R4, R5, UR4, RZ ;  /* 0x0000000405047c25 */ /* 0x000fc8000f8e00ff */
[----:B------:R-:W-:Y:S01]  /*6450*/  IMAD.MOV.U32 R4, RZ, RZ, R7 ;  /* 0x000000ffff047224 */ /* 0x000fe200078e0007 */
[----:B------:R-:W-:Y:S01]  /*6460*/  IADD3 RZ, P1, R5, R6, RZ ;  /* 0x0000000605ff7210 */ /* 0x000fe20007f3e0ff */
[----:B------:R-:W-:-:S04]  /*6470*/  IMAD.X R5, RZ, RZ, RZ, P0 ;  /* 0x000000ffff057224 */ /* 0x000fc800000e06ff */
[----:B------:R-:W-:-:S08]  /*6480*/  IMAD.WIDE.U32.X R4, R21, UR5, R4, P1 ;  /* 0x0000000515047c25 */ /* 0x000fd000088e0404 */
.L_x_179:
[--C-:B------:R-:W-:Y:S01]  /*6490*/  SHF.R.U64 R14, R4, UR7, R5.reuse ;  /* 0x00000007040e7c19 */ /* 0x100fe20008001205 */
[----:B------:R-:W-:Y:S01]  /*64a0*/  FMUL R22, R22, UR8 ;  /* 0x0000000816167c20 */ /* 0x000fe20008400000 */
[----:B------:R-:W-:Y:S01]  /*64b0*/  SHF.R.U32.HI R4, RZ, UR7, R5 ;  /* 0x00000007ff047c19 */ /* 0x000fe20008011605 */
[----:B------:R-:W0:Y:S01]  /*64c0*/  LDC R6, c[0x0][0x144] ;  /* 0x00005100ff067b82 */ /* 0x000e220000000800 */
[----:B------:R-:W-:Y:S01]  /*64d0*/  IADD3 R5, P0, RZ, -R14, RZ ;  /* 0x8000000eff057210 */ /* 0x000fe20007f1e0ff */
[----:B------:R-:W-:Y:S01]  /*64e0*/  ULDC UR6, c[0x0][0x154] ;  /* 0x0000550000067ab9 */ /* 0x000fe20000000800 */
[----:B-1----:R-:W-:Y:S01]  /*64f0*/  I2FP.F32.U32 R7, R20 ;  /* 0x0000001400077245 */ /* 0x002fe20000201000 */
[----:B------:R-:W1:Y:S01]  /*6500*/  F2I.U32.TRUNC.NTZ R22, R22 ;  /* 0x0000001600167305 */ /* 0x000e62000020f000 */
[----:B------:R-:W-:Y:S01]  /*6510*/  ULDC.64 UR4, c[0x0][0x620] ;  /* 0x0001880000047ab9 */ /* 0x000fe20000000a00 */
[----:B------:R-:W-:Y:S01]  /*6520*/  IMAD.X R4, RZ, RZ, ~R4, P0 ;  /* 0x000000ffff047224 */ /* 0x000fe200000e0e04 */
[----:B------:R-:W-:Y:S01]  /*6530*/  ISETP.NE.AND P2, PT, R2, 0x1, PT ;  /* 0x000000010200780c */ /* 0x000fe20003f45270 */
[----:B------:R-:W-:Y:S01]  /*6540*/  FMUL R23, R7, UR6 ;  /* 0x0000000607177c20 */ /* 0x000fe20008400000 */
[----:B------:R-:W2:Y:S01]  /*6550*/  LDC R25, c[0x0][0x148] ;  /* 0x00005200ff197b82 */ /* 0x000ea20000000800 */
[----:B------:R-:W-:Y:S01]  /*6560*/  IMAD R4, R4, UR4, RZ ;  /* 0x0000000404047c24 */ /* 0x000fe2000f8e02ff */
[----:B------:R-:W-:-:S02]  /*6570*/  ULDC.64 UR6, c[0x0][0x640] ;  /* 0x0001900000067ab9 */ /* 0x000fc40000000a00 */
[----:B------:R-:W-:Y:S01]  /*6580*/  ISETP.NE.U32.AND P0, PT, RZ, UR6, PT ;  /* 0x00000006ff007c0c */ /* 0x000fe2000bf05070 */
[----:B------:R-:W3:Y:S01]  /*6590*/  F2I.U32.TRUNC.NTZ R23, R23 ;  /* 0x0000001700177305 */ /* 0x000ee2000020f000 */
[C---:B------:R-:W-:Y:S02]  /*65a0*/  IMAD R7, R5.reuse, UR5, R4 ;  /* 0x0000000505077c24 */ /* 0x040fe4000f8e0204 */
[----:B------:R-:W-:Y:S01]  /*65b0*/  IMAD.WIDE.U32 R4, R5, UR4, R16 ;  /* 0x0000000405047c25 */ /* 0x000fe2000f8e0010 */
[----:B------:R-:W-:Y:S01]  /*65c0*/  ULDC UR4, c[0x0][0x618] ;  /* 0x0001860000047ab9 */ /* 0x000fe20000000800 */
[----:B------:R-:W-:Y:S02]  /*65d0*/  ISETP.NE.AND.EX P0, PT, RZ, UR7, PT, P0 ;  /* 0x00000007ff007c0c */ /* 0x000fe4000bf05300 */
[----:B------:R-:W-:Y:S02]  /*65e0*/  IMAD.IADD R5, R5, 0x1, R7 ;  /* 0x0000000105057824 */ /* 0x000fe400078e0207 */
[----:B-1----:R-:W-:-:S03]  /*65f0*/  IMAD.MOV R22, RZ, RZ, -R22 ;  /* 0x000000ffff167224 */ /* 0x002fc600078e0a16 */
[----:B------:R-:W-:Y:S01]  /*6600*/  SHF.R.U64 R21, R4, UR4, R5 ;  /* 0x0000000404157c19 */ /* 0x000fe20008001205 */
[----:B0-----:R-:W-:Y:S01]  /*6610*/  IMAD R15, R6, R22, R15 ;  /* 0x00000016060f7224 */ /* 0x001fe200078e020f */
[----:B------:R-:W-:Y:S01]  /*6620*/  SHF.R.U32.HI R4, RZ, UR4, R5 ;  /* 0x00000004ff047c19 */ /* 0x000fe20008011605 */
[----:B------:R-:W-:Y:S01]  /*6630*/  ULDC UR4, c[0x0][0x608] ;  /* 0x0001820000047ab9 */ /* 0x000fe20000000800 */
[----:B---3--:R-:W-:Y:S02]  /*6640*/  IMAD.MOV R6, RZ, RZ, -R23 ;  /* 0x000000ffff067224 */ /* 0x008fe400078e0a17 */
[--C-:B------:R-:W-:Y:S02]  /*6650*/  SHF.R.U64 R22, R21, UR4, R4.reuse ;  /* 0x0000000415167c19 */ /* 0x100fe40008001204 */
[----:B------:R-:W-:Y:S01]  /*6660*/  SHF.R.U32.HI R5, RZ, UR4, R4 ;  /* 0x00000004ff057c19 */ /* 0x000fe20008011604 */
[----:B------:R-:W-:Y:S01]  /*6670*/  ULDC UR4, c[0x0][0x658] ;  /* 0x0001960000047ab9 */ /* 0x000fe20000000800 */
[----:B--2---:R-:W-:-:S02]  /*6680*/  @P2 IMAD R15, R25, R6, R20 ;  /* 0x00000006190f2224 */ /* 0x004fc400078e0214 */
[--C-:B------:R-:W-:Y:S02]  /*6690*/  SHF.R.U64 R20, R22, UR4, R5.reuse ;  /* 0x0000000416147c19 */ /* 0x100fe40008001205 */
[----:B------:R-:W-:-:S03]  /*66a0*/  SHF.R.U32.HI R23, RZ, UR4, R5 ;  /* 0x00000004ff177c19 */ /* 0x000fc60008011605 */
[----:B------:R-:W-:Y:S02]  /*66b0*/  IMAD.MOV.U32 R6, RZ, RZ, R20 ;  /* 0x000000ffff067224 */ /* 0x000fe400078e0014 */
[----:B------:R-:W-:Y:S01]  /*66c0*/  IMAD.MOV.U32 R5, RZ, RZ, R23 ;  /* 0x000000ffff057224 */ /* 0x000fe200078e0017 */
[----:B------:R-:W-:Y:S06]  /*66d0*/  @!P0 BRA `(.L_x_180) ;  /* 0x00000000002c8947 */ /* 0x000fec0003800000 */
        /* <DEDUP_REMOVED lines=9> */
[----:B------:R-:W-:-:S04]  /*6770*/  IMAD.WIDE.U32.X R4, R23, UR7, R4, P1 ;  /* 0x0000000717047c25 */ /* 0x000fc800088e0404 */
[----:B------:R-:W-:-:S07]  /*6780*/  IMAD.MOV.U32 R6, RZ, RZ, R4 ;  /* 0x000000ffff067224 */ /* 0x000fce00078e0004 */
.L_x_180:
[----:B------:R-:W-:Y:S01]  /*6790*/  ULDC UR4, c[0x0][0x648] ;  /* 0x0001920000047ab9 */ /* 0x000fe20000000800 */
[----:B------:R-:W-:Y:S01]  /*67a0*/  LOP3.LUT R4, R22, UR15, RZ, 0xc0, !PT ;  /* 0x0000000f16047c12 */ /* 0x000fe2000f8ec0ff */
[----:B------:R-:W-:Y:S01]  /*67b0*/  ULDC UR5, c[0x0][0x610] ;  /* 0x0001840000057ab9 */ /* 0x000fe20000000800 */
[----:B------:R-:W-:Y:S01]  /*67c0*/  SHF.R.U64 R5, R6, UR4, R5 ;  /* 0x0000000406057c19 */ /* 0x000fe20008001205 */
[----:B------:R-:W-:Y:S01]  /*67d0*/  ULDC UR4, c[0x0][0x638] ;  /* 0x00018e0000047ab9 */ /* 0x000fe20000000800 */
[----:B------:R-:W-:-:S03]  /*67e0*/  LOP3.LUT R21, R21, UR14, RZ, 0xc0, !PT ;  /* 0x0000000e15157c12 */ /* 0x000fc6000f8ec0ff */
[----:B------:R-:W-:Y:S02]  /*67f0*/  IMAD.MOV R7, RZ, RZ, -R5 ;  /* 0x000000ffff077224 */ /* 0x000fe400078e0a05 */
[----:B------:R-:W-:Y:S02]  /*6800*/  IMAD R4, R5, UR16, R4 ;  /* 0x0000001005047c24 */ /* 0x000fe4000f8e0204 */
[----:B------:R-:W-:Y:S01]  /*6810*/  IMAD R20, R7, UR4, R20 ;  /* 0x0000000407147c24 */ /* 0x000fe2000f8e0214 */
[----:B------:R-:W-:Y:S01]  /*6820*/  ULDC UR4, c[0x0][0x600] ;  /* 0x0001800000047ab9 */ /* 0x000fe20000000800 */
[----:B------:R-:W-:Y:S02]  /*6830*/  IMAD R15, R4, UR5, R15 ;  /* 0x00000005040f7c24 */ /* 0x000fe4000f8e020f */
[----:B------:R-:W-:Y:S02]  /*6840*/  IMAD R6, R20, UR4, R21 ;  /* 0x0000000414067c24 */ /* 0x000fe4000f8e0215 */
[----:B------:R-:W-:-:S03]  /*6850*/  IMAD.MOV.U32 R4, RZ, RZ, 0x1 ;  /* 0x00000001ff047424 */ /* 0x000fc600078e00ff */
[----:B------:R-:W-:Y:S02]  /*6860*/  SEL R20, R6, R15, !P2 ;  /* 0x0000000f06147207 */ /* 0x000fe40005000000 */
[----:B------:R-:W-:Y:S01]  /*6870*/  SEL R21, R15, R6, !P2 ;  /* 0x000000060f157207 */ /* 0x000fe20005000000 */
[----:B------:R-:W-:-:S07]  /*6880*/  IMAD.MOV.U32 R6, RZ, RZ, R14 ;  /* 0x000000ffff067224 */ /* 0x000fce00078e000e */
.L_x_178:
[----:B------:R-:W-:Y:S05]  /*6890*/  BSYNC B1 ;  /* 0x0000000000017941 */ /* 0x000fea0003800000 */
.L_x_177:
[----:B------:R-:W-:-:S13]  /*68a0*/  LOP3.LUT P0, RZ, R4, 0xff, RZ, 0xc0, !PT ;  /* 0x000000ff04ff7812 */ /* 0x000fda000780c0ff */
[----:B------:R-:W-:Y:S05]  /*68b0*/  @P0 BRA `(.L_x_181) ;  /* 0xfffffff400380947 */ /* 0x000fea000383ffff */
[----:B------:R-:W-:Y:S05]  /*68c0*/  BSYNC B0 ;  /* 0x0000000000007941 */ /* 0x000fea0003800000 */
.L_x_170:
[----:B------:R-:W-:-:S03]  /*68d0*/  UMOV UR4, 0xffffffff ;  /* 0xffffffff00047882 */ /* 0x000fc60000000000 */
[----:B------:R-:W-:Y:S05]  /*68e0*/  BRA.DIV UR4, `(.L_x_182) ;  /* 0x0000000204f07947 */ /* 0x000fea000b800000 */
[----:B------:R-:W-:-:S13]  /*68f0*/  ELECT P6, URZ, PT ;  /* 0x00000000003f782f */ /* 0x000fda00038c0000 */
.L_x_195:
[----:B------:R-:W-:Y:S04]  /*6900*/  BSSY B0, `(.L_x_183) ;  /* 0x0000022000007945 */ /* 0x000fe80003800000 */
[----:B------:R-:W-:Y:S05]  /*6910*/  @!P6 BRA `(.L_x_184) ;  /* 0x000000000080e947 */ /* 0x000fea0003800000 */
[----:B------:R-:W-:-:S04]  /*6920*/  LOP3.LUT R18, R18, 0x2, RZ, 0xfc, !PT ;  /* 0x0000000212127812 */ /* 0x000fc800078efcff */
[----:B------:R-:W-:-:S13]  /*6930*/  ISETP.NE.AND P0, PT, R18, 0x3, PT ;  /* 0x000000031200780c */ /* 0x000fda0003f05270 */
[----:B------:R-:W-:Y:S05]  /*6940*/  @!P0 BRA `(.L_x_185) ;  /* 0x0000000000048947 */ /* 0x000fea0003800000 */
[----:B------:R-:W-:Y:S01]  /*6950*/  BPT.TRAP 0x1 ;  /* 0x000000040000795c */ /* 0x000fe20000300000 */
.L_x_185:
[----:B------:R-:W0:Y:S01]  /*6960*/  S2R R5, SR_CgaCtaId ;  /* 0x0000000000057919 */ /* 0x000e220000008800 */
[----:B------:R-:W-:Y:S02]  /*6970*/  MOV R0, 0x400 ;  /* 0x0000040000007802 */ /* 0x000fe40000000f00 */
[----:B------:R-:W-:Y:S02]  /*6980*/  SHF.L.U32 R2, R3, 0x1f, RZ ;  /* 0x0000001f03027819 */ /* 0x000fe400000006ff */
[----:B0-----:R-:W-:-:S05]  /*6990*/  LEA R5, R5, R0, 0x18 ;  /* 0x0000000005057211 */ /* 0x001fca00078ec0ff */
[----:B------:R-:W-:-:S04]  /*69a0*/  VIADD R5, R5, 0x18 ;  /* 0x0000001805057836 */ /* 0x000fc80000000000 */
[C---:B------:R-:W-:Y:S02]  /*69b0*/  IMAD R7, R8.reuse, 0x8, R5 ;  /* 0x0000000808077824 */ /* 0x040fe400078e0205 */
[----:B------:R-:W-:Y:S02]  /*69c0*/  VIADD R8, R8, 0x1 ;  /* 0x0000000108087836 */ /* 0x000fe40000000000 */
[----:B------:R-:W0:Y:S03]  /*69d0*/  SYNCS.PHASECHK.TRANS64.TRYWAIT P0, [R7+URZ], R2 ;  /* 0x00000002070075a7 */ /* 0x000e26000800017f */
[----:B------:R-:W-:-:S04]  /*69e0*/  ISETP.NE.AND P1, PT, R8, 0x3, PT ;  /* 0x000000030800780c */ /* 0x000fc80003f25270 */
[----:B------:R-:W-:Y:S02]  /*69f0*/  SEL R0, RZ, 0x1, P1 ;  /* 0x00000001ff007807 */ /* 0x000fe40000800000 */
[----:B------:R-:W-:Y:S02]  /*6a00*/  SEL R8, R8, RZ, P1 ;  /* 0x000000ff08087207 */ /* 0x000fe40000800000 */
[----:B------:R-:W-:-:S03]  /*6a10*/  LOP3.LUT R9, R3, R0, RZ, 0x3c, !PT ;  /* 0x0000000003097212 */ /* 0x000fc600078e3cff */
[----:B------:R-:W-:Y:S01]  /*6a20*/  IMAD R4, R8, 0x8, R5 ;  /* 0x0000000808047824 */ /* 0x000fe200078e0205 */
[----:B------:R-:W-:Y:S01]  /*6a30*/  SHF.L.U32 R3, R9, 0x1f, RZ ;  /* 0x0000001f09037819 */ /* 0x000fe200000006ff */
[----:B0-----:R-:W-:Y:S06]  /*6a40*/  @!P0 BRA `(.L_x_186) ;  /* 0x0000000000b88947 */ /* 0x001fec0003800000 */
.L_x_196:
[----:B------:R-:W1:Y:S01]  /*6a50*/  SYNCS.PHASECHK.TRANS64.TRYWAIT P0, [R4+URZ], R3 ;  /* 0x00000003040075a7 */ /* 0x000e62000800017f */
[----:B------:R-:W-:-:S05]  /*6a60*/  VIADD R0, R8, 0x1 ;  /* 0x0000000108007836 */ /* 0x000fca0000000000 */
[----:B------:R-:W-:-:S04]  /*6a70*/  ISETP.NE.AND P1, PT, R0, 0x3, PT ;  /* 0x000000030000780c */ /* 0x000fc80003f25270 */
[----:B0-----:R-:W-:Y:S02]  /*6a80*/  SEL R2, RZ, 0x1, P1 ;  /* 0x00000001ff027807 */ /* 0x001fe40000800000 */
[----:B------:R-:W-:Y:S02]  /*6a90*/  SEL R0, R0, RZ, P1 ;  /* 0x000000ff00007207 */ /* 0x000fe40000800000 */
[----:B------:R-:W-:Y:S01]  /*6aa0*/  LOP3.LUT R2, R9, R2, RZ, 0x3c, !PT ;  /* 0x0000000209027212 */ /* 0x000fe200078e3cff */
[----:B-1----:R-:W-:Y:S06]  /*6ab0*/  @!P0 BRA `(.L_x_187) ;  /* 0x0000000000b08947 */ /* 0x002fec0003800000 */
.L_x_197:
[----:B------:R-:W-:Y:S01]  /*6ac0*/  IMAD R5, R0, 0x8, R5 ;  /* 0x0000000800057824 */ /* 0x000fe200078e0205 */
[----:B------:R-:W-:-:S07]  /*6ad0*/  SHF.L.U32 R0, R2, 0x1f, RZ ;  /* 0x0000001f02007819 */ /* 0x000fce00000006ff */
.L_x_188:
[----:B-1----:R1:W2:Y:S02]  /*6ae0*/  SYNCS.PHASECHK.TRANS64.TRYWAIT P0, [R5+URZ], R0 ;  /* 0x00000000050075a7 */ /* 0x0022a4000800017f */
[----:B--2---:R-:W-:Y:S05]  /*6af0*/  @!P0 NANOSLEEP.SYNCS 0x989680 ;  /* 0x009896800000895d */ /* 0x004fea0003900000 */
[----:B------:R-:W2:Y:S02]  /*6b00*/  @!P0 SYNCS.PHASECHK.TRANS64 P0, [R5+URZ], R0 ;  /* 0x00000000050085a7 */ /* 0x000ea4000800007f */
[----:B--2---:R-:W-:Y:S05]  /*6b10*/  @!P0 BRA `(.L_x_188) ;  /* 0xfffffffc00f08947 */ /* 0x004fea000383ffff */
.L_x_184:
[----:B------:R-:W-:Y:S05]  /*6b20*/  BSYNC B0 ;  /* 0x0000000000007941 */ /* 0x000fea0003800000 */
.L_x_183:
[----:B------:R-:W-:Y:S05]  /*6b30*/  EXIT ;  /* 0x000000000000794d */ /* 0x000fea0003800000 */
.L_x_21:
[----:B-1----:R1:W2:Y:S02]  /*6b40*/  SYNCS.PHASECHK.TRANS64.TRYWAIT P1, [R3+URZ], R0 ;  /* 0x00000000030075a7 */ /* 0x0022a4000802017f */
[----:B--2---:R-:W-:Y:S05]  /*6b50*/  @!P1 NANOSLEEP.SYNCS 0x989680 ;  /* 0x009896800000995d */ /* 0x004fea0003900000 */
[----:B------:R-:W2:Y:S02]  /*6b60*/  @!P1 SYNCS.PHASECHK.TRANS64 P1, [R3+URZ], R0 ;  /* 0x00000000030095a7 */ /* 0x000ea4000802007f */
[----:B--2---:R-:W-:Y:S05]  /*6b70*/  @!P1 BRA `(.L_x_21) ;  /* 0xfffffffc00f09947 */ /* 0x004fea000383ffff */
[----:B------:R-:W-:Y:S05]  /*6b80*/  BRA `(.L_x_20) ;  /* 0xffffffa800d47947 */ /* 0x000fea000383ffff */
.L_x_26:
[----:B-1----:R1:W2:Y:S02]  /*6b90*/  SYNCS.PHASECHK.TRANS64.TRYWAIT P1, [R5+URZ], R4 ;  /* 0x00000004050075a7 */ /* 0x0022a4000802017f */
[----:B--2---:R-:W-:Y:S05]  /*6ba0*/  @!P1 NANOSLEEP.SYNCS 0x989680 ;  /* 0x009896800000995d */ /* 0x004fea0003900000 */
[----:B------:R-:W2:Y:S02]  /*6bb0*/  @!P1 SYNCS.PHASECHK.TRANS64 P1, [R5+URZ], R4 ;  /* 0x00000004050095a7 */ /* 0x000ea4000802007f */
[----:B--2---:R-:W-:Y:S05]  /*6bc0*/  @!P1 BRA `(.L_x_26) ;  /* 0xfffffffc00f09947 */ /* 0x004fea000383ffff */
[----:B------:R-:W-:Y:S05]  /*6bd0*/  BRA `(.L_x_25) ;  /* 0xffffffac00547947 */ /* 0x000fea000383ffff */
.L_x_171:
[----:B------:R-:W-:Y:S01]  /*6be0*/  BSSY B1, `(.L_x_189) ;  /* 0x0000006000017945 */ /* 0x000fe20003800000 */
[----:B------:R-:W-:-:S07]  /*6bf0*/  IMAD.MOV.U32 R15, RZ, RZ, -0x1 ;  /* 0xffffffffff0f7424 */ /* 0x000fce00078e00ff */
[----:B------:R-:W-:Y:S05]  /*6c00*/  WARPSYNC.COLLECTIVE R15, `(.L_x_190) ;  /* 0x000000000f0c7348 */ /* 0x000fea0003c00000 */
[----:B------:R-:W-:Y:S02]  /*6c10*/  ELECT P6, UR62, PT ;  /* 0x00000000003e782f */ /* 0x000fe400038c0000 */
[----:B------:R-:W-:Y:S01]  /*6c20*/  MOV R14, UR62 ;  /* 0x0000003e000e7c02 */ /* 0x000fe20008000f00 */
[----:B------:R-:W-:Y:S10]  /*6c30*/  ENDCOLLECTIVE ;  /* 0x000000000000791b */ /* 0x000ff40003800000 */
.L_x_190:
[----:B------:R-:W-:Y:S05]  /*6c40*/  BSYNC B1 ;  /* 0x0000000000017941 */ /* 0x000fea0003800000 */
.L_x_189:
[----:B------:R-:W-:Y:S05]  /*6c50*/  BRA `(.L_x_191) ;  /* 0xfffffff0005c7947 */ /* 0x000fea000383ffff */
.L_x_174:
[----:B0-----:R0:W1:Y:S02]  /*6c60*/  SYNCS.PHASECHK.TRANS64.TRYWAIT P0, [R20+URZ+0x18], R7 ;  /* 0x00001807140075a7 */ /* 0x001064000800017f */
[----:B-1----:R-:W-:Y:S05]  /*6c70*/  @!P0 NANOSLEEP.SYNCS 0x989680 ;  /* 0x009896800000895d */ /* 0x002fea0003900000 */
[----:B------:R-:W1:Y:S02]  /*6c80*/  @!P0 SYNCS.PHASECHK.TRANS64 P0, [R20+URZ+0x18], R7 ;  /* 0x00001807140085a7 */ /* 0x000e64000800007f */
[----:B-1----:R-:W-:Y:S05]  /*6c90*/  @!P0 BRA `(.L_x_174) ;  /* 0xfffffffc00f08947 */ /* 0x002fea000383ffff */
[----:B------:R-:W-:Y:S05]  /*6ca0*/  BRA `(.L_x_192) ;  /* 0xfffffff0009c7947 */ /* 0x000fea000383ffff */
.L_x_182:
[----:B------:R-:W-:Y:S01]  /*6cb0*/  BSSY B0, `(.L_x_193) ;  /* 0x0000006000007945 */ /* 0x000fe20003800000 */
[----:B------:R-:W-:-:S07]  /*6cc0*/  IMAD.MOV.U32 R15, RZ, RZ, -0x1 ;  /* 0xffffffffff0f7424 */ /* 0x000fce00078e00ff */
[----:B------:R-:W-:Y:S05]  /*6cd0*/  WARPSYNC.COLLECTIVE R15, `(.L_x_194) ;  /* 0x000000000f0c7348 */ /* 0x000fea0003c00000 */
[----:B------:R-:W-:Y:S02]  /*6ce0*/  ELECT P6, UR62, PT ;  /* 0x00000000003e782f */ /* 0x000fe400038c0000 */
[----:B------:R-:W-:Y:S01]  /*6cf0*/  MOV R14, UR62 ;  /* 0x0000003e000e7c02 */ /* 0x000fe20008000f00 */
[----:B------:R-:W-:Y:S10]  /*6d00*/  ENDCOLLECTIVE ;  /* 0x000000000000791b */ /* 0x000ff40003800000 */
.L_x_194:
[----:B------:R-:W-:Y:S05]  /*6d10*/  BSYNC B0 ;  /* 0x0000000000007941 */ /* 0x000fea0003800000 */
.L_x_193:
[----:B------:R-:W-:Y:S05]  /*6d20*/  BRA `(.L_x_195) ;  /* 0xfffffff800f47947 */ /* 0x000fea000383ffff */
.L_x_186:
[----:B0-----:R0:W1:Y:S02]  /*6d30*/  SYNCS.PHASECHK.TRANS64.TRYWAIT P0, [R7+URZ], R2 ;  /* 0x00000002070075a7 */ /* 0x001064000800017f */
[----:B-1----:R-:W-:Y:S05]  /*6d40*/  @!P0 NANOSLEEP.SYNCS 0x989680 ;  /* 0x009896800000895d */ /* 0x002fea0003900000 */
[----:B------:R-:W1:Y:S02]  /*6d50*/  @!P0 SYNCS.PHASECHK.TRANS64 P0, [R7+URZ], R2 ;  /* 0x00000002070085a7 */ /* 0x000e64000800007f */
[----:B-1----:R-:W-:Y:S05]  /*6d60*/  @!P0 BRA `(.L_x_186) ;  /* 0xfffffffc00f08947 */ /* 0x002fea000383ffff */
[----:B------:R-:W-:Y:S05]  /*6d70*/  BRA `(.L_x_196) ;  /* 0xfffffffc00347947 */ /* 0x000fea000383ffff */
.L_x_187:
[----:B0-----:R0:W1:Y:S02]  /*6d80*/  SYNCS.PHASECHK.TRANS64.TRYWAIT P0, [R4+URZ], R3 ;  /* 0x00000003040075a7 */ /* 0x001064000800017f */
[----:B-1----:R-:W-:Y:S05]  /*6d90*/  @!P0 NANOSLEEP.SYNCS 0x989680 ;  /* 0x009896800000895d */ /* 0x002fea0003900000 */
[----:B------:R-:W1:Y:S02]  /*6da0*/  @!P0 SYNCS.PHASECHK.TRANS64 P0, [R4+URZ], R3 ;  /* 0x00000003040085a7 */ /* 0x000e64000800007f */
[----:B-1----:R-:W-:Y:S05]  /*6db0*/  @!P0 BRA `(.L_x_187) ;  /* 0xfffffffc00f08947 */ /* 0x002fea000383ffff */
[----:B------:R-:W-:Y:S05]  /*6dc0*/  BRA `(.L_x_197) ;  /* 0xfffffffc003c7947 */ /* 0x000fea000383ffff */
.L_x_198:
[----:B------:R-:W-:-:S00]  /*6dd0*/  BRA `(.L_x_198) ;  /* 0xfffffffc00fc7947 */ /* 0x000fc0000383ffff */
[----:B------:R-:W-:-:S00]  /*6de0*/  NOP ;  /* 0x0000000000007918 */ /* 0x000fc00000000000 */
        /* <DEDUP_REMOVED lines=9> */
.L_x_199:


//--------------------- .nv.global.init           --------------------------
	.section	.nv.global.init,"aw",@progbits
.nv.global.init:
	.type		$str$22,@object
	.size		$str$22,($str$23 - $str$22)
$str$22:
        /*0000*/ 	.byte	0x6b, 0x5f, 0x74, 0x69, 0x6c, 0x65, 0x5f, 0x63, 0x6f, 0x75, 0x6e, 0x74, 0x20, 0x3e, 0x3d, 0x20
        /*0010*/ 	.byte	0x31, 0x00
	.type		$str$23,@object
	.size		$str$23,(__unnamed_1 - $str$23)
$str$23:
        /*0012*/ 	.byte	0x2f, 0x74, 0x6d, 0x70, 0x2f, 0x63, 0x75, 0x74, 0x6c, 0x61, 0x73, 0x73, 0x5f, 0x73, 0x77, 0x65
        /*0022*/ 	.byte	0x65, 0x70, 0x5f, 0x73, 0x72, 0x63, 0x2f, 0x69, 0x6e, 0x63, 0x6c, 0x75, 0x64, 0x65, 0x2f, 0x63
        /*0032*/ 	.byte	0x75, 0x74, 0x6c, 0x61, 0x73, 0x73, 0x2f, 0x67, 0x65, 0x6d, 0x6d, 0x2f, 0x63, 0x6f, 0x6c, 0x6c
        /*0042*/ 	.byte	0x65, 0x63, 0x74, 0x69, 0x76, 0x65, 0x2f, 0x73, 0x6d, 0x39, 0x30, 0x5f, 0x6d, 0x6d, 0x61, 0x5f
        /*0052*/ 	.byte	0x74, 0x6d, 0x61, 0x5f, 0x67, 0x6d, 0x6d, 0x61, 0x5f, 0x73, 0x73, 0x5f, 0x77, 0x61, 0x72, 0x70
        /*0062*/ 	.byte	0x73, 0x70, 0x65, 0x63, 0x69, 0x61, 0x6c, 0x69, 0x7a, 0x65, 0x64, 0x2e, 0x68, 0x70, 0x70, 0x00
	.type		__unnamed_1,@object
	.size		__unnamed_1,(.L_0 - __unnamed_1)
__unnamed_1:
        /*0072*/ 	.byte	0x76, 0x6f, 0x69, 0x64, 0x20, 0x63, 0x75, 0x74, 0x6c, 0x61, 0x73, 0x73, 0x3a, 0x3a, 0x67, 0x65
        /* <DEDUP_REMOVED lines=172> */
        /*0b42*/ 	.byte	0x64, 0x65, 0x6e, 0x74, 0x69, 0x74, 0x79, 0x5d, 0x00
.L_0:


//--------------------- .nv.shared._ZN7cutlass13device_kernelINS_4gemm6kernel13GemmUniversalIN4cute5tupleIJiiiiEEENS1_10collective13CollectiveMmaINS1_34MainloopSm90TmaGmmaWarpSpecializedILi3ENS5_IJNS4_1CILi1EEENSA_ILi2EEESB_EEENS1_35KernelTmaWarpSpecializedCooperativeEEENS5_IJNSA_ILi128EEESG_NSA_ILi32EEEEEEaNS5_IJlSB_lEEEaSJ_NS4_8TiledMMAINS4_8MMA_AtomIJNS4_4SM904GMMA27MMA_64x128x32_S32S8S8_SS_TNEEEENS4_6LayoutINS5_IJSC_SB_SB_EEENS5_IJSB_NSA_ILi0EEESS_EEEEENS5_IJNS4_10UnderscoreESV_SV_EEEEENS4_23SM90_TMA_LOAD_MULTICASTENS4_14ComposedLayoutINS4_7SwizzleILi1ELi4ELi3EEENS4_18smem_ptr_flag_bitsILi8EEENSQ_INS5_IJNSA_ILi8EEESH_EEENS5_IJSH_SB_EEEEEEEvNS4_8identityENS4_13SM90_TMA_LOADES18_vS19_EENS_8epilogue10collective6detail29Sm90TmaWarpSpecializedAdapterINS1D_15DefaultEpilogueIaSJ_SJ_NS1C_6thread17LinearCombinationIaLi1EiiLNS1H_9ScaleType4KindE0ELNS_15FloatRoundStyleE2EaEENS1_15EpilogueDefaultEEEEEvvEEEEvNT_6ParamsE --------------------------
	.section	.nv.shared._ZN7cutlass13device_kernelINS_4gemm6kernel13GemmUniversalIN4cute5tupleIJiiiiEEENS1_10collective13CollectiveMmaINS1_34MainloopSm90TmaGmmaWarpSpecializedILi3ENS5_IJNS4_1CILi1EEENSA_ILi2EEESB_EEENS1_35KernelTmaWarpSpecializedCooperativeEEENS5_IJNSA_ILi128EEESG_NSA_ILi32EEEEEEaNS5_IJlSB_lEEEaSJ_NS4_8TiledMMAINS4_8MMA_AtomIJNS4_4SM904GMMA27MMA_64x128x32_S32S8S8_SS_TNEEEENS4_6LayoutINS5_IJSC_SB_SB_EEENS5_IJSB_NSA_ILi0EEESS_EEEEENS5_IJNS4_10UnderscoreESV_SV_EEEEENS4_23SM90_TMA_LOAD_MULTICASTENS4_14ComposedLayoutINS4_7SwizzleILi1ELi4ELi3EEENS4_18smem_ptr_flag_bitsILi8EEENSQ_INS5_IJNSA_ILi8EEESH_EEENS5_IJSH_SB_EEEEEEEvNS4_8identityENS4_13SM90_TMA_LOADES18_vS19_EENS_8epilogue10collective6detail29Sm90TmaWarpSpecializedAdapterINS1D_15DefaultEpilogueIaSJ_SJ_NS1C_6thread17LinearCombinationIaLi1EiiLNS1H_9ScaleType4KindE0ELNS_15FloatRoundStyleE2EaEENS1_15EpilogueDefaultEEEEEvvEEEEvNT_6ParamsE,"aw",@nobits
	.sectionflags	@""
	.align	16
	.zero		1024


//--------------------- .nv.shared.reserved.0     --------------------------
	.section	.nv.shared.reserved.0,"aw",@nobits
	.weak		__nv_reservedSMEM_offset_0_alias
	.size		__nv_reservedSMEM_offset_0_alias, 0, 0
	.other		__nv_reservedSMEM_offset_0_alias,@"STO_CUDA_RESERVED_SHARED STV_DEFAULT"
__nv_reservedSMEM_offset_0_alias:
	.zero		0


//--------------------- .nv.global                --------------------------
	.section	.nv.global,"aw",@nobits
.nv.global:
	.type		_ZN39_INTERNAL_fc82cbad_4_k_cu_b07f8144_44674cute1_E,@object
	.size		_ZN39_INTERNAL_fc82cbad_4_k_cu_b07f8144_44674cute1_E,(_ZN39_INTERNAL_fc82cbad_4_k_cu_b07f8144_44674cuda3std3__45__cpo6cbeginE - _ZN39_INTERNAL_fc82cbad_4_k_cu_b07f8144_44674cute1_E)
_ZN39_INTERNAL_fc82cbad_4_k_cu_b07f8144_44674cute1_E:
	.zero		1
	.type		_ZN39_INTERNAL_fc82cbad_4_k_cu_b07f8144_44674cuda3std3__45__cpo6cbeginE,@object
	.size		_ZN39_INTERNAL_fc82cbad_4_k_cu_b07f8144_44674cuda3std3__45__cpo6cbeginE,(_ZN39_INTERNAL_fc82cbad_4_k_cu_b07f8144_44674cuda3std3__48in_placeE - _ZN39_INTERNAL_fc82cbad_4_k_cu_b07f8144_44674cuda3std3__45__cpo6cbeginE)
_ZN39_INTERNAL_fc82cbad_4_k_cu_b07f8144_44674cuda3std3__45__cpo6cbeginE:
	.zero		1
	.type		_ZN39_INTERNAL_fc82cbad_4_k_cu_b07f8144_44674cuda3std3__48in_placeE,@object
	.size		_ZN39_INTERNAL_fc82cbad_4_k_cu_b07f8144_44674cuda3std3__48in_placeE,(_ZN39_INTERNAL_fc82cbad_4_k_cu_b07f8144_44674cuda3std6ranges3__45__cpo9iter_moveE - _ZN39_INTERNAL_fc82cbad_4_k_cu_b07f8144_44674cuda3std3__48in_placeE)
_ZN39_INTERNAL_fc82cbad_4_k_cu_b07f8144_44674cuda3std3__48in_placeE:
	.zero		1
	.type		_ZN39_INTERNAL_fc82cbad_4_k_cu_b07f8144_44674cuda3std6ranges3__45__cpo9iter_moveE,@object
	.size		_ZN39_INTERNAL_fc82cbad_4_k_cu_b07f8144_44674cuda3std6ranges3__45__cpo9iter_moveE,(_ZN39_INTERNAL_fc82cbad_4_k_cu_b07f8144_44674cuda3std3__45__cpo5beginE - _ZN39_INTERNAL_fc82cbad_4_k_cu_b07f8144_44674cuda3std6ranges3__45__cpo9iter_moveE)
_ZN39_INTERNAL_fc82cbad_4_k_cu_b07f8144_44674cuda3std6ranges3__45__cpo9iter_moveE:
	.zero		1
	.type		_ZN39_INTERNAL_fc82cbad_4_k_cu_b07f8144_44674cuda3std3__45__cpo5beginE,@object
	.size		_ZN39_INTERNAL_fc82cbad_4_k_cu_b07f8144_44674cuda3std3__45__cpo5beginE,(_ZN39_INTERNAL_fc82cbad_4_k_cu_b07f8144_44674cuda3std3__441_GLOBAL__N__fc82cbad_4_k_cu_b07f8144_44676ignoreE - _ZN39_INTERNAL_fc82cbad_4_k_cu_b07f8144_44674cuda3std3__45__cpo5beginE)
_ZN39_INTERNAL_fc82cbad_4_k_cu_b07f8144_44674cuda3std3__45__cpo5beginE:
	.zero		1
	.type		_ZN39_INTERNAL_fc82cbad_4_k_cu_b07f8144_44674cuda3std3__441_GLOBAL__N__fc82cbad_4_k_cu_b07f8144_44676ignoreE,@object
	.size		_ZN39_INTERNAL_fc82cbad_4_k_cu_b07f8144_44674cuda3std3__441_GLOBAL__N__fc82cbad_4_k_cu_b07f8144_44676ignoreE,(_ZN39_INTERNAL_fc82cbad_4_k_cu_b07f8144_44674cute7productE - _ZN39_INTERNAL_fc82cbad_4_k_cu_b07f8144_44674cuda3std3__441_GLOBAL__N__fc82cbad_4_k_cu_b07f8144_44676ignoreE)
_ZN39_INTERNAL_fc82cbad_4_k_cu_b07f8144_44674cuda3std3__441_GLOBAL__N__fc82cbad_4_k_cu_b07f8144_44676ignoreE:
	.zero		1
	.type		_ZN39_INTERNAL_fc82cbad_4_k_cu_b07f8144_44674cute7productE,@object
	.size		_ZN39_INTERNAL_fc82cbad_4_k_cu_b07f8144_44674cute7productE,(_ZN39_INTERNAL_fc82cbad_4_k_cu_b07f8144_44674cuda3std3__45__cpo3endE - _ZN39_INTERNAL_fc82cbad_4_k_cu_b07f8144_44674cute7productE)
_ZN39_INTERNAL_fc82cbad_4_k_cu_b07f8144_44674cute7productE:
	.zero		1
	.type		_ZN39_INTERNAL_fc82cbad_4_k_cu_b07f8144_44674cuda3std3__45__cpo3endE,@object
	.size		_ZN39_INTERNAL_fc82cbad_4_k_cu_b07f8144_44674cuda3std3__45__cpo3endE,(_ZN39_INTERNAL_fc82cbad_4_k_cu_b07f8144_44674cuda3std3__419piecewise_constructE - _ZN39_INTERNAL_fc82cbad_4_k_cu_b07f8144_44674cuda3std3__45__cpo3endE)
_ZN39_INTERNAL_fc82cbad_4_k_cu_b07f8144_44674cuda3std3__45__cpo3endE:
	.zero		1
	.type		_ZN39_INTERNAL_fc82cbad_4_k_cu_b07f8144_44674cuda3std3__419piecewise_constructE,@object
	.size		_ZN39_INTERNAL_fc82cbad_4_k_cu_b07f8144_44674cuda3std3__419piecewise_constructE,(_ZN39_INTERNAL_fc82cbad_4_k_cu_b07f8144_44674cuda3std3__45__cpo4cendE - _ZN39_INTERNAL_fc82cbad_4_k_cu_b07f8144_44674cuda3std3__419piecewise_constructE)
_ZN39_INTERNAL_fc82cbad_4_k_cu_b07f8144_44674cuda3std3__419piecewise_constructE:
	.zero		1
	.type		_ZN39_INTERNAL_fc82cbad_4_k_cu_b07f8144_44674cuda3std3__45__cpo4cendE,@object
	.size		_ZN39_INTERNAL_fc82cbad_4_k_cu_b07f8144_44674cuda3std3__45__cpo4cendE,(_ZN39_INTERNAL_fc82cbad_4_k_cu_b07f8144_44674cuda3std6ranges3__45__cpo4swapE - _ZN39_INTERNAL_fc82cbad_4_k_cu_b07f8144_44674cuda3std3__45__cpo4cendE)
_ZN39_INTERNAL_fc82cbad_4_k_cu_b07f8144_44674cuda3std3__45__cpo4cendE:
	.zero		1
	.type		_ZN39_INTERNAL_fc82cbad_4_k_cu_b07f8144_44674cuda3std6ranges3__45__cpo4swapE,@object
	.size		_ZN39_INTERNAL_fc82cbad_4_k_cu_b07f8144_44674cuda3std6ranges3__45__cpo4swapE,(.L_8 - _ZN39_INTERNAL_fc82cbad_4_k_cu_b07f8144_44674cuda3std6ranges3__45__cpo4swapE)
_ZN39_INTERNAL_fc82cbad_4_k_cu_b07f8144_44674cuda3std6ranges3__45__cpo4swapE:
	.zero		1
.L_8:


//--------------------- .nv.constant0._ZN7cutlass13device_kernelINS_4gemm6kernel13GemmUniversalIN4cute5tupleIJiiiiEEENS1_10collective13CollectiveMmaINS1_34MainloopSm90TmaGmmaWarpSpecializedILi3ENS5_IJNS4_1CILi1EEENSA_ILi2EEESB_EEENS1_35KernelTmaWarpSpecializedCooperativeEEENS5_IJNSA_ILi128EEESG_NSA_ILi32EEEEEEaNS5_IJlSB_lEEEaSJ_NS4_8TiledMMAINS4_8MMA_AtomIJNS4_4SM904GMMA27MMA_64x128x32_S32S8S8_SS_TNEEEENS4_6LayoutINS5_IJSC_SB_SB_EEENS5_IJSB_NSA_ILi0EEESS_EEEEENS5_IJNS4_10UnderscoreESV_SV_EEEEENS4_23SM90_TMA_LOAD_MULTICASTENS4_14ComposedLayoutINS4_7SwizzleILi1ELi4ELi3EEENS4_18smem_ptr_flag_bitsILi8EEENSQ_INS5_IJNSA_ILi8EEESH_EEENS5_IJSH_SB_EEEEEEEvNS4_8identityENS4_13SM90_TMA_LOADES18_vS19_EENS_8epilogue10collective6detail29Sm90TmaWarpSpecializedAdapterINS1D_15DefaultEpilogueIaSJ_SJ_NS1C_6thread17LinearCombinationIaLi1EiiLNS1H_9ScaleType4KindE0ELNS_15FloatRoundStyleE2EaEENS1_15EpilogueDefaultEEEEEvvEEEEvNT_6ParamsE --------------------------
	.section	.nv.constant0._ZN7cutlass13device_kernelINS_4gemm6kernel13GemmUniversalIN4cute5tupleIJiiiiEEENS1_10collective13CollectiveMmaINS1_34MainloopSm90TmaGmmaWarpSpecializedILi3ENS5_IJNS4_1CILi1EEENSA_ILi2EEESB_EEENS1_35KernelTmaWarpSpecializedCooperativeEEENS5_IJNSA_ILi128EEESG_NSA_ILi32EEEEEEaNS5_IJlSB_lEEEaSJ_NS4_8TiledMMAINS4_8MMA_AtomIJNS4_4SM904GMMA27MMA_64x128x32_S32S8S8_SS_TNEEEENS4_6LayoutINS5_IJSC_SB_SB_EEENS5_IJSB_NSA_ILi0EEESS_EEEEENS5_IJNS4_10UnderscoreESV_SV_EEEEENS4_23SM90_TMA_LOAD_MULTICASTENS4_14ComposedLayoutINS4_7SwizzleILi1ELi4ELi3EEENS4_18smem_ptr_flag_bitsILi8EEENSQ_INS5_IJNSA_ILi8EEESH_EEENS5_IJSH_SB_EEEEEEEvNS4_8identityENS4_13SM90_TMA_LOADES18_vS19_EENS_8epilogue10collective6detail29Sm90TmaWarpSpecializedAdapterINS1D_15DefaultEpilogueIaSJ_SJ_NS1C_6thread17LinearCombinationIaLi1EiiLNS1H_9ScaleType4KindE0ELNS_15FloatRoundStyleE2EaEENS1_15EpilogueDefaultEEEEEvvEEEEvNT_6ParamsE,"a",@progbits
	.sectionflags	@""
	.align	4
.nv.constant0._ZN7cutlass13device_kernelINS_4gemm6kernel13GemmUniversalIN4cute5tupleIJiiiiEEENS1_10collective13CollectiveMmaINS1_34MainloopSm90TmaGmmaWarpSpecializedILi3ENS5_IJNS4_1CILi1EEENSA_ILi2EEESB_EEENS1_35KernelTmaWarpSpecializedCooperativeEEENS5_IJNSA_ILi128EEESG_NSA_ILi32EEEEEEaNS5_IJlSB_lEEEaSJ_NS4_8TiledMMAINS4_8MMA_AtomIJNS4_4SM904GMMA27MMA_64x128x32_S32S8S8_SS_TNEEEENS4_6LayoutINS5_IJSC_SB_SB_EEENS5_IJSB_NSA_ILi0EEESS_EEEEENS5_IJNS4_10UnderscoreESV_SV_EEEEENS4_23SM90_TMA_LOAD_MULTICASTENS4_14ComposedLayoutINS4_7SwizzleILi1ELi4ELi3EEENS4_18smem_ptr_flag_bitsILi8EEENSQ_INS5_IJNSA_ILi8EEESH_EEENS5_IJSH_SB_EEEEEEEvNS4_8identityENS4_13SM90_TMA_LOADES18_vS19_EENS_8epilogue10collective6detail29Sm90TmaWarpSpecializedAdapterINS1D_15DefaultEpilogueIaSJ_SJ_NS1C_6thread17LinearCombinationIaLi1EiiLNS1H_9ScaleType4KindE0ELNS_15FloatRoundStyleE2EaEENS1_15EpilogueDefaultEEEEEvvEEEEvNT_6ParamsE:
	.zero		1664


//--------------------- SYMBOLS --------------------------

	.type		.nv.reservedSmem.offset0,@object
	.size		.nv.reservedSmem.offset0,0x4
	.type		__assertfail,@function
